	.target	sm_90a

	.elftype	@"ET_EXEC"


//--------------------- .note.nv.tkinfo           --------------------------
	.section	.note.nv.tkinfo,"",@"SHT_NOTE"
	.sectionflags	@"SHF_NOTE_NV_TKINFO"
	.tkinfo
        /*0018*/ 	.word	0x00000002
        /*0030*/ 	.string	""
        /*0030*/ 	.string	"ptxas"
        /*0030*/ 	.string	"Cuda compilation tools, release 13.0, V13.0.88"
        /*0030*/ 	.string	"Build cuda_13.0.r13.0/compiler.36424714_0"
        /*0030*/ 	.string	"-arch sm_90a -m 64 "



//--------------------- .note.nv.cuinfo           --------------------------
	.section	.note.nv.cuinfo,"",@"SHT_NOTE"
	.sectionflags	@"SHF_NOTE_NV_CUINFO"
        /*0018*/ 	.short	0x0002
        /*001a*/ 	.short	0x005a
        /*001c*/ 	.short	0x0082
	.zero		2


//--------------------- .nv.info                  --------------------------
	.section	.nv.info,"",@"SHT_CUDA_INFO"
	.align	4


	//----- nvinfo : EIATTR_REGCOUNT
	.align		4
        /*0000*/ 	.byte	0x04, 0x2f
        /*0002*/ 	.short	(.L_12 - .L_11)
	.align		4
.L_11:
        /*0004*/ 	.word	index@(_ZN7cutlass13device_kernelINS_4gemm6kernel13GemmUniversalIN4cute5tupleIJiiiiEEENS1_10collective13CollectiveMmaINS1_37MainloopSm90TmaGmmaWarpSpecializedFP8ILi37ENS5_IJNS4_1CILi1EEENSA_ILi2EEESB_EEENS1_32KernelTmaWarpSpecializedPingpongEEENS5_IJNSA_ILi64EEENSA_ILi128EEENSA_ILi32EEEEEENS_12float_e4m3_tENS5_IJlSB_lEEESK_SL_NS4_8TiledMMAINS4_8MMA_AtomIJNS4_4SM904GMMA31MMA_64x128x32_F32E4M3E4M3_SS_TNILNSP_7ScaleInE1ELSR_1EEEEEENS4_6LayoutINS5_IJSB_SB_SB_EEENS5_IJNSA_ILi0EEESW_SW_EEEEENS5_IJNS4_10UnderscoreESZ_SZ_EEEEENS4_23SM90_TMA_LOAD_MULTICASTENS4_14ComposedLayoutINS4_7SwizzleILi1ELi4ELi3EEENS4_18smem_ptr_flag_bitsILi8EEENSU_INS5_IJNSA_ILi8EEESI_EEENS5_IJSI_SB_EEEEEEEvNS4_8identityENS4_13SM90_TMA_LOADES1C_vS1D_EENS_8epilogue10collective6detail29Sm90TmaWarpSpecializedAdapterINS1H_15DefaultEpilogueISK_SL_SL_NS1G_6thread17LinearCombinationISK_Li1EffLNS1L_9ScaleType4KindE0ELNS_15FloatRoundStyleE2ESK_EENS1_15EpilogueDefaultEEEEEvvEEEEvNT_6ParamsE)
        /*0008*/ 	.word	0x000000a8


	//----- nvinfo : EIATTR_FRAME_SIZE
	.align		4
.L_12:
        /*000c*/ 	.byte	0x04, 0x11
        /*000e*/ 	.short	(.L_14 - .L_13)
	.align		4
.L_13:
        /*0010*/ 	.word	index@(_ZN7cutlass13device_kernelINS_4gemm6kernel13GemmUniversalIN4cute5tupleIJiiiiEEENS1_10collective13CollectiveMmaINS1_37MainloopSm90TmaGmmaWarpSpecializedFP8ILi37ENS5_IJNS4_1CILi1EEENSA_ILi2EEESB_EEENS1_32KernelTmaWarpSpecializedPingpongEEENS5_IJNSA_ILi64EEENSA_ILi128EEENSA_ILi32EEEEEENS_12float_e4m3_tENS5_IJlSB_lEEESK_SL_NS4_8TiledMMAINS4_8MMA_AtomIJNS4_4SM904GMMA31MMA_64x128x32_F32E4M3E4M3_SS_TNILNSP_7ScaleInE1ELSR_1EEEEEENS4_6LayoutINS5_IJSB_SB_SB_EEENS5_IJNSA_ILi0EEESW_SW_EEEEENS5_IJNS4_10UnderscoreESZ_SZ_EEEEENS4_23SM90_TMA_LOAD_MULTICASTENS4_14ComposedLayoutINS4_7SwizzleILi1ELi4ELi3EEENS4_18smem_ptr_flag_bitsILi8EEENSU_INS5_IJNSA_ILi8EEESI_EEENS5_IJSI_SB_EEEEEEEvNS4_8identityENS4_13SM90_TMA_LOADES1C_vS1D_EENS_8epilogue10collective6detail29Sm90TmaWarpSpecializedAdapterINS1H_15DefaultEpilogueISK_SL_SL_NS1G_6thread17LinearCombinationISK_Li1EffLNS1L_9ScaleType4KindE0ELNS_15FloatRoundStyleE2ESK_EENS1_15EpilogueDefaultEEEEEvvEEEEvNT_6ParamsE)
        /*0014*/ 	.word	0x00000000


	//----- nvinfo : EIATTR_MIN_STACK_SIZE
	.align		4
.L_14:
        /*0018*/ 	.byte	0x04, 0x12
        /*001a*/ 	.short	(.L_16 - .L_15)
	.align		4
.L_15:
        /*001c*/ 	.word	index@(_ZN7cutlass13device_kernelINS_4gemm6kernel13GemmUniversalIN4cute5tupleIJiiiiEEENS1_10collective13CollectiveMmaINS1_37MainloopSm90TmaGmmaWarpSpecializedFP8ILi37ENS5_IJNS4_1CILi1EEENSA_ILi2EEESB_EEENS1_32KernelTmaWarpSpecializedPingpongEEENS5_IJNSA_ILi64EEENSA_ILi128EEENSA_ILi32EEEEEENS_12float_e4m3_tENS5_IJlSB_lEEESK_SL_NS4_8TiledMMAINS4_8MMA_AtomIJNS4_4SM904GMMA31MMA_64x128x32_F32E4M3E4M3_SS_TNILNSP_7ScaleInE1ELSR_1EEEEEENS4_6LayoutINS5_IJSB_SB_SB_EEENS5_IJNSA_ILi0EEESW_SW_EEEEENS5_IJNS4_10UnderscoreESZ_SZ_EEEEENS4_23SM90_TMA_LOAD_MULTICASTENS4_14ComposedLayoutINS4_7SwizzleILi1ELi4ELi3EEENS4_18smem_ptr_flag_bitsILi8EEENSU_INS5_IJNSA_ILi8EEESI_EEENS5_IJSI_SB_EEEEEEEvNS4_8identityENS4_13SM90_TMA_LOADES1C_vS1D_EENS_8epilogue10collective6detail29Sm90TmaWarpSpecializedAdapterINS1H_15DefaultEpilogueISK_SL_SL_NS1G_6thread17LinearCombinationISK_Li1EffLNS1L_9ScaleType4KindE0ELNS_15FloatRoundStyleE2ESK_EENS1_15EpilogueDefaultEEEEEvvEEEEvNT_6ParamsE)
        /*0020*/ 	.word	0x00000000
.L_16:


//--------------------- .nv.compat                --------------------------
	.section	.nv.compat,"",@"SHT_CUDA_COMPAT_INFO"
	.align	4
        /*0000*/ 	.byte	0x02, 0x09, 0x01, 0x00, 0x02, 0x02, 0x04, 0x00, 0x02, 0x05, 0x05, 0x00, 0x03, 0x07, 0x01, 0x01
        /*0010*/ 	.byte	0x02, 0x03, 0x01, 0x00, 0x02, 0x06, 0x01, 0x00, 0x04, 0x0b, 0x08, 0x00, 0x00, 0x00, 0x00, 0x00
        /*0020*/ 	.byte	0x00, 0x00, 0x00, 0x00


//--------------------- .nv.info._ZN7cutlass13device_kernelINS_4gemm6kernel13GemmUniversalIN4cute5tupleIJiiiiEEENS1_10collective13CollectiveMmaINS1_37MainloopSm90TmaGmmaWarpSpecializedFP8ILi37ENS5_IJNS4_1CILi1EEENSA_ILi2EEESB_EEENS1_32KernelTmaWarpSpecializedPingpongEEENS5_IJNSA_ILi64EEENSA_ILi128EEENSA_ILi32EEEEEENS_12float_e4m3_tENS5_IJlSB_lEEESK_SL_NS4_8TiledMMAINS4_8MMA_AtomIJNS4_4SM904GMMA31MMA_64x128x32_F32E4M3E4M3_SS_TNILNSP_7ScaleInE1ELSR_1EEEEEENS4_6LayoutINS5_IJSB_SB_SB_EEENS5_IJNSA_ILi0EEESW_SW_EEEEENS5_IJNS4_10UnderscoreESZ_SZ_EEEEENS4_23SM90_TMA_LOAD_MULTICASTENS4_14ComposedLayoutINS4_7SwizzleILi1ELi4ELi3EEENS4_18smem_ptr_flag_bitsILi8EEENSU_INS5_IJNSA_ILi8EEESI_EEENS5_IJSI_SB_EEEEEEEvNS4_8identityENS4_13SM90_TMA_LOADES1C_vS1D_EENS_8epilogue10collective6detail29Sm90TmaWarpSpecializedAdapterINS1H_15DefaultEpilogueISK_SL_SL_NS1G_6thread17LinearCombinationISK_Li1EffLNS1L_9ScaleType4KindE0ELNS_15FloatRoundStyleE2ESK_EENS1_15EpilogueDefaultEEEEEvvEEEEvNT_6ParamsE --------------------------
	.section	.nv.info._ZN7cutlass13device_kernelINS_4gemm6kernel13GemmUniversalIN4cute5tupleIJiiiiEEENS1_10collective13CollectiveMmaINS1_37MainloopSm90TmaGmmaWarpSpecializedFP8ILi37ENS5_IJNS4_1CILi1EEENSA_ILi2EEESB_EEENS1_32KernelTmaWarpSpecializedPingpongEEENS5_IJNSA_ILi64EEENSA_ILi128EEENSA_ILi32EEEEEENS_12float_e4m3_tENS5_IJlSB_lEEESK_SL_NS4_8TiledMMAINS4_8MMA_AtomIJNS4_4SM904GMMA31MMA_64x128x32_F32E4M3E4M3_SS_TNILNSP_7ScaleInE1ELSR_1EEEEEENS4_6LayoutINS5_IJSB_SB_SB_EEENS5_IJNSA_ILi0EEESW_SW_EEEEENS5_IJNS4_10UnderscoreESZ_SZ_EEEEENS4_23SM90_TMA_LOAD_MULTICASTENS4_14ComposedLayoutINS4_7SwizzleILi1ELi4ELi3EEENS4_18smem_ptr_flag_bitsILi8EEENSU_INS5_IJNSA_ILi8EEESI_EEENS5_IJSI_SB_EEEEEEEvNS4_8identityENS4_13SM90_TMA_LOADES1C_vS1D_EENS_8epilogue10collective6detail29Sm90TmaWarpSpecializedAdapterINS1H_15DefaultEpilogueISK_SL_SL_NS1G_6thread17LinearCombinationISK_Li1EffLNS1L_9ScaleType4KindE0ELNS_15FloatRoundStyleE2ESK_EENS1_15EpilogueDefaultEEEEEvvEEEEvNT_6ParamsE,"",@"SHT_CUDA_INFO"
	.sectionflags	@""
	.align	4


	//----- nvinfo : EIATTR_CUDA_API_VERSION
	.align		4
        /*0000*/ 	.byte	0x04, 0x37
        /*0002*/ 	.short	(.L_18 - .L_17)
.L_17:
        /*0004*/ 	.word	0x00000082


	//----- nvinfo : EIATTR_KPARAM_INFO
	.align		4
.L_18:
        /*0008*/ 	.byte	0x04, 0x17
        /*000a*/ 	.short	(.L_20 - .L_19)
.L_19:
        /*000c*/ 	.word	0x00000000
        /*0010*/ 	.short	0x0000
        /*0012*/ 	.short	0x0070
        /*0014*/ 	.byte	0x00, 0xf0, 0x01, 0x10


	//----- nvinfo : EIATTR_SPARSE_MMA_MASK
	.align		4
.L_20:
        /*0018*/ 	.byte	0x03, 0x50
        /*001a*/ 	.short	0x0000


	//----- nvinfo : EIATTR_MAXREG_COUNT
	.align		4
        /*001c*/ 	.byte	0x03, 0x1b
        /*001e*/ 	.short	0x00a8


	//----- nvinfo : EIATTR_NUM_BARRIERS
	.align		4
        /*0020*/ 	.byte	0x02, 0x4c
        /*0022*/ 	.byte	0x01
	.zero		1


	//----- nvinfo : EIATTR_MERCURY_ISA_VERSION
	.align		4
        /*0024*/ 	.byte	0x03, 0x5f
        /*0026*/ 	.short	0x0101


	//----- nvinfo : EIATTR_INT_WARP_WIDE_INSTR_OFFSETS
	.align		4
        /*0028*/ 	.byte	0x04, 0x31
        /*002a*/ 	.short	(.L_22 - .L_21)


	//   ....[0]....
.L_21:
        /*002c*/ 	.word	0x00000920


	//   ....[1]....
        /*0030*/ 	.word	0x00000960


	//   ....[2]....
        /*0034*/ 	.word	0x00000a90


	//   ....[3]....
        /*0038*/ 	.word	0x00000ac0


	//   ....[4]....
        /*003c*/ 	.word	0x00000ad0


	//   ....[5]....
        /*0040*/ 	.word	0x00000ae0


	//   ....[6]....
        /*0044*/ 	.word	0x00000b60


	//   ....[7]....
        /*0048*/ 	.word	0x00000bb0


	//----- nvinfo : EIATTR_COOP_GROUP_MASK_REGIDS
	.align		4
.L_22:
        /*004c*/ 	.byte	0x04, 0x29
        /*004e*/ 	.short	(.L_24 - .L_23)


	//   ....[0]....
.L_23:
        /*0050*/ 	.word	0xffffffff


	//   ....[1]....
        /*0054*/ 	.word	0xffffffff


	//   ....[2]....
        /*0058*/ 	.word	0xffffffff


	//   ....[3]....
        /*005c*/ 	.word	0xffffffff


	//   ....[4]....
        /*0060*/ 	.word	0xffffffff


	//   ....[5]....
        /*0064*/ 	.word	0xffffffff


	//   ....[6]....
        /*0068*/ 	.word	0xffffffff


	//----- nvinfo : EIATTR_COOP_GROUP_INSTR_OFFSETS
	.align		4
.L_24:
        /*006c*/ 	.byte	0x04, 0x28
        /*006e*/ 	.short	(.L_26 - .L_25)


	//   ....[0]....
.L_25:
        /*0070*/ 	.word	0x00000060


	//   ....[1]....
        /*0074*/ 	.word	0x00000070


	//   ....[2]....
        /*0078*/ 	.word	0x00000130


	//   ....[3]....
        /*007c*/ 	.word	0x00000720


	//   ....[4]....
        /*0080*/ 	.word	0x00000760


	//   ....[5]....
        /*0084*/ 	.word	0x000007e0


	//   ....[6]....
        /*0088*/ 	.word	0x00000d20


	//----- nvinfo : EIATTR_REG_RECONFIG
	.align		4
.L_26:
        /*008c*/ 	.byte	0x01, 0x54
	.zero		2


	//----- nvinfo : EIATTR_MBARRIER_INSTR_OFFSETS
	.align		4
        /*0090*/ 	.byte	0x04, 0x39
        /*0092*/ 	.short	(.L_28 - .L_27)


	//   ....[0]....
.L_27:
        /*0094*/ 	.word	0x00000260
        /*0098*/ 	.word	0x000000ff
        /*009c*/ 	.word	0x00000000
        /*00a0*/ 	.short	0x0100
        /*00a2*/ 	.byte	0x08
	.zero		1


	//   ....[1]....
        /*00a4*/ 	.word	0x00000270
        /*00a8*/ 	.word	0x000000ff
        /*00ac*/ 	.word	0x00000128
        /*00b0*/ 	.short	0x0100
        /*00b2*/ 	.byte	0x08
	.zero		1


	//   ....[2]....
        /*00b4*/ 	.word	0x00000280
        /*00b8*/ 	.word	0x000000ff
        /*00bc*/ 	.word	0x00000008
        /*00c0*/ 	.short	0x0100
        /*00c2*/ 	.byte	0x08
	.zero		1


	//   ....[3]....
        /*00c4*/ 	.word	0x00000290
        /*00c8*/ 	.word	0x000000ff
        /*00cc*/ 	.word	0x00000130
        /*00d0*/ 	.short	0x0100
        /*00d2*/ 	.byte	0x08
	.zero		1


	//   ....[4]....
        /*00d4*/ 	.word	0x000002a0
        /*00d8*/ 	.word	0x000000ff
        /*00dc*/ 	.word	0x00000010
        /*00e0*/ 	.short	0x0100
        /*00e2*/ 	.byte	0x08
	.zero		1


	//   ....[5]....
        /*00e4*/ 	.word	0x000002b0
        /*00e8*/ 	.word	0x000000ff
        /*00ec*/ 	.word	0x00000138
        /*00f0*/ 	.short	0x0100
        /*00f2*/ 	.byte	0x08
	.zero		1


	//   ....[6]....
        /*00f4*/ 	.word	0x000002c0
        /*00f8*/ 	.word	0x000000ff
        /*00fc*/ 	.word	0x00000018
        /*0100*/ 	.short	0x0100
        /*0102*/ 	.byte	0x08
	.zero		1


	//   ....[7]....
        /*0104*/ 	.word	0x000002d0
        /*0108*/ 	.word	0x000000ff
        /*010c*/ 	.word	0x00000140
        /*0110*/ 	.short	0x0100
        /*0112*/ 	.byte	0x08
	.zero		1


	//   ....[8]....
        /*0114*/ 	.word	0x000002e0
        /*0118*/ 	.word	0x000000ff
        /*011c*/ 	.word	0x00000020
        /*0120*/ 	.short	0x0100
        /*0122*/ 	.byte	0x08
	.zero		1


	//   ....[9]....
        /*0124*/ 	.word	0x000002f0
        /*0128*/ 	.word	0x000000ff
        /*012c*/ 	.word	0x00000148
        /*0130*/ 	.short	0x0100
        /*0132*/ 	.byte	0x08
	.zero		1


	//   ....[10]....
        /*0134*/ 	.word	0x00000300
        /*0138*/ 	.word	0x000000ff
        /*013c*/ 	.word	0x00000028
        /*0140*/ 	.short	0x0100
        /*0142*/ 	.byte	0x08
	.zero		1


	//   ....[11]....
        /*0144*/ 	.word	0x00000310
        /*0148*/ 	.word	0x000000ff
        /*014c*/ 	.word	0x00000150
        /*0150*/ 	.short	0x0100
        /*0152*/ 	.byte	0x08
	.zero		1


	//   ....[12]....
        /*0154*/ 	.word	0x00000320
        /*0158*/ 	.word	0x000000ff
        /*015c*/ 	.word	0x00000030
        /*0160*/ 	.short	0x0100
        /*0162*/ 	.byte	0x08
	.zero		1


	//   ....[13]....
        /*0164*/ 	.word	0x00000330
        /*0168*/ 	.word	0x000000ff
        /*016c*/ 	.word	0x00000158
        /*0170*/ 	.short	0x0100
        /*0172*/ 	.byte	0x08
	.zero		1


	//   ....[14]....
        /*0174*/ 	.word	0x00000340
        /*0178*/ 	.word	0x000000ff
        /*017c*/ 	.word	0x00000038
        /*0180*/ 	.short	0x0100
        /*0182*/ 	.byte	0x08
	.zero		1


	//   ....[15]....
        /*0184*/ 	.word	0x00000350
        /*0188*/ 	.word	0x000000ff
        /*018c*/ 	.word	0x00000160
        /*0190*/ 	.short	0x0100
        /*0192*/ 	.byte	0x08
	.zero		1


	//   ....[16]....
        /*0194*/ 	.word	0x00000360
        /*0198*/ 	.word	0x000000ff
        /*019c*/ 	.word	0x00000040
        /*01a0*/ 	.short	0x0100
        /*01a2*/ 	.byte	0x08
	.zero		1


	//   ....[17]....
        /*01a4*/ 	.word	0x00000370
        /*01a8*/ 	.word	0x000000ff
        /*01ac*/ 	.word	0x00000168
        /*01b0*/ 	.short	0x0100
        /*01b2*/ 	.byte	0x08
	.zero		1


	//   ....[18]....
        /*01b4*/ 	.word	0x00000380
        /*01b8*/ 	.word	0x000000ff
        /*01bc*/ 	.word	0x00000048
        /*01c0*/ 	.short	0x0100
        /*01c2*/ 	.byte	0x08
	.zero		1


	//   ....[19]....
        /*01c4*/ 	.word	0x00000390
        /*01c8*/ 	.word	0x000000ff
        /*01cc*/ 	.word	0x00000170
        /*01d0*/ 	.short	0x0100
        /*01d2*/ 	.byte	0x08
	.zero		1


	//   ....[20]....
        /*01d4*/ 	.word	0x000003a0
        /*01d8*/ 	.word	0x000000ff
        /*01dc*/ 	.word	0x00000050
        /*01e0*/ 	.short	0x0100
        /*01e2*/ 	.byte	0x08
	.zero		1


	//   ....[21]....
        /*01e4*/ 	.word	0x000003b0
        /*01e8*/ 	.word	0x000000ff
        /*01ec*/ 	.word	0x00000178
        /*01f0*/ 	.short	0x0100
        /*01f2*/ 	.byte	0x08
	.zero		1


	//   ....[22]....
        /*01f4*/ 	.word	0x000003c0
        /*01f8*/ 	.word	0x000000ff
        /*01fc*/ 	.word	0x00000058
        /*0200*/ 	.short	0x0100
        /*0202*/ 	.byte	0x08
	.zero		1


	//   ....[23]....
        /*0204*/ 	.word	0x000003d0
        /*0208*/ 	.word	0x000000ff
        /*020c*/ 	.word	0x00000180
        /*0210*/ 	.short	0x0100
        /*0212*/ 	.byte	0x08
	.zero		1


	//   ....[24]....
        /*0214*/ 	.word	0x000003e0
        /*0218*/ 	.word	0x000000ff
        /*021c*/ 	.word	0x00000060
        /*0220*/ 	.short	0x0100
        /*0222*/ 	.byte	0x08
	.zero		1


	//   ....[25]....
        /*0224*/ 	.word	0x000003f0
        /*0228*/ 	.word	0x000000ff
        /*022c*/ 	.word	0x00000188
        /*0230*/ 	.short	0x0100
        /*0232*/ 	.byte	0x08
	.zero		1


	//   ....[26]....
        /*0234*/ 	.word	0x00000400
        /*0238*/ 	.word	0x000000ff
        /*023c*/ 	.word	0x00000068
        /*0240*/ 	.short	0x0100
        /*0242*/ 	.byte	0x08
	.zero		1


	//   ....[27]....
        /*0244*/ 	.word	0x00000410
        /*0248*/ 	.word	0x000000ff
        /*024c*/ 	.word	0x00000190
        /*0250*/ 	.short	0x0100
        /*0252*/ 	.byte	0x08
	.zero		1


	//   ....[28]....
        /*0254*/ 	.word	0x00000420
        /*0258*/ 	.word	0x000000ff
        /*025c*/ 	.word	0x00000070
        /*0260*/ 	.short	0x0100
        /*0262*/ 	.byte	0x08
	.zero		1


	//   ....[29]....
        /*0264*/ 	.word	0x00000430
        /*0268*/ 	.word	0x000000ff
        /*026c*/ 	.word	0x00000198
        /*0270*/ 	.short	0x0100
        /*0272*/ 	.byte	0x08
	.zero		1


	//   ....[30]....
        /*0274*/ 	.word	0x00000440
        /*0278*/ 	.word	0x000000ff
        /*027c*/ 	.word	0x00000078
        /*0280*/ 	.short	0x0100
        /*0282*/ 	.byte	0x08
	.zero		1


	//   ....[31]....
        /*0284*/ 	.word	0x00000450
        /*0288*/ 	.word	0x000000ff
        /*028c*/ 	.word	0x000001a0
        /*0290*/ 	.short	0x0100
        /*0292*/ 	.byte	0x08
	.zero		1


	//   ....[32]....
        /*0294*/ 	.word	0x00000460
        /*0298*/ 	.word	0x000000ff
        /*029c*/ 	.word	0x00000080
        /*02a0*/ 	.short	0x0100
        /*02a2*/ 	.byte	0x08
	.zero		1


	//   ....[33]....
        /*02a4*/ 	.word	0x00000470
        /*02a8*/ 	.word	0x000000ff
        /*02ac*/ 	.word	0x000001a8
        /*02b0*/ 	.short	0x0100
        /*02b2*/ 	.byte	0x08
	.zero		1


	//   ....[34]....
        /*02b4*/ 	.word	0x00000480
        /*02b8*/ 	.word	0x000000ff
        /*02bc*/ 	.word	0x00000088
        /*02c0*/ 	.short	0x0100
        /*02c2*/ 	.byte	0x08
	.zero		1


	//   ....[35]....
        /*02c4*/ 	.word	0x00000490
        /*02c8*/ 	.word	0x000000ff
        /*02cc*/ 	.word	0x000001b0
        /*02d0*/ 	.short	0x0100
        /*02d2*/ 	.byte	0x08
	.zero		1


	//   ....[36]....
        /*02d4*/ 	.word	0x000004a0
        /*02d8*/ 	.word	0x000000ff
        /*02dc*/ 	.word	0x00000090
        /*02e0*/ 	.short	0x0100
        /*02e2*/ 	.byte	0x08
	.zero		1


	//   ....[37]....
        /*02e4*/ 	.word	0x000004b0
        /*02e8*/ 	.word	0x000000ff
        /*02ec*/ 	.word	0x000001b8
        /*02f0*/ 	.short	0x0100
        /*02f2*/ 	.byte	0x08
	.zero		1


	//   ....[38]....
        /*02f4*/ 	.word	0x000004c0
        /*02f8*/ 	.word	0x000000ff
        /*02fc*/ 	.word	0x00000098
        /*0300*/ 	.short	0x0100
        /*0302*/ 	.byte	0x08
	.zero		1


	//   ....[39]....
        /*0304*/ 	.word	0x000004d0
        /*0308*/ 	.word	0x000000ff
        /*030c*/ 	.word	0x000001c0
        /*0310*/ 	.short	0x0100
        /*0312*/ 	.byte	0x08
	.zero		1


	//   ....[40]....
        /*0314*/ 	.word	0x000004e0
        /*0318*/ 	.word	0x000000ff
        /*031c*/ 	.word	0x000000a0
        /*0320*/ 	.short	0x0100
        /*0322*/ 	.byte	0x08
	.zero		1


	//   ....[41]....
        /*0324*/ 	.word	0x000004f0
        /*0328*/ 	.word	0x000000ff
        /*032c*/ 	.word	0x000001c8
        /*0330*/ 	.short	0x0100
        /*0332*/ 	.byte	0x08
	.zero		1


	//   ....[42]....
        /*0334*/ 	.word	0x00000500
        /*0338*/ 	.word	0x000000ff
        /*033c*/ 	.word	0x000000a8
        /*0340*/ 	.short	0x0100
        /*0342*/ 	.byte	0x08
	.zero		1


	//   ....[43]....
        /*0344*/ 	.word	0x00000510
        /*0348*/ 	.word	0x000000ff
        /*034c*/ 	.word	0x000001d0
        /*0350*/ 	.short	0x0100
        /*0352*/ 	.byte	0x08
	.zero		1


	//   ....[44]....
        /*0354*/ 	.word	0x00000520
        /*0358*/ 	.word	0x000000ff
        /*035c*/ 	.word	0x000000b0
        /*0360*/ 	.short	0x0100
        /*0362*/ 	.byte	0x08
	.zero		1


	//   ....[45]....
        /*0364*/ 	.word	0x00000530
        /*0368*/ 	.word	0x000000ff
        /*036c*/ 	.word	0x000001d8
        /*0370*/ 	.short	0x0100
        /*0372*/ 	.byte	0x08
	.zero		1


	//   ....[46]....
        /*0374*/ 	.word	0x00000540
        /*0378*/ 	.word	0x000000ff
        /*037c*/ 	.word	0x000000b8
        /*0380*/ 	.short	0x0100
        /*0382*/ 	.byte	0x08
	.zero		1


	//   ....[47]....
        /*0384*/ 	.word	0x00000550
        /*0388*/ 	.word	0x000000ff
        /*038c*/ 	.word	0x000001e0
        /*0390*/ 	.short	0x0100
        /*0392*/ 	.byte	0x08
	.zero		1


	//   ....[48]....
        /*0394*/ 	.word	0x00000560
        /*0398*/ 	.word	0x000000ff
        /*039c*/ 	.word	0x000000c0
        /*03a0*/ 	.short	0x0100
        /*03a2*/ 	.byte	0x08
	.zero		1


	//   ....[49]....
        /*03a4*/ 	.word	0x00000570
        /*03a8*/ 	.word	0x000000ff
        /*03ac*/ 	.word	0x000001e8
        /*03b0*/ 	.short	0x0100
        /*03b2*/ 	.byte	0x08
	.zero		1


	//   ....[50]....
        /*03b4*/ 	.word	0x00000580
        /*03b8*/ 	.word	0x000000ff
        /*03bc*/ 	.word	0x000000c8
        /*03c0*/ 	.short	0x0100
        /*03c2*/ 	.byte	0x08
	.zero		1


	//   ....[51]....
        /*03c4*/ 	.word	0x00000590
        /*03c8*/ 	.word	0x000000ff
        /*03cc*/ 	.word	0x000001f0
        /*03d0*/ 	.short	0x0100
        /*03d2*/ 	.byte	0x08
	.zero		1


	//   ....[52]....
        /*03d4*/ 	.word	0x000005a0
        /*03d8*/ 	.word	0x000000ff
        /*03dc*/ 	.word	0x000000d0
        /*03e0*/ 	.short	0x0100
        /*03e2*/ 	.byte	0x08
	.zero		1


	//   ....[53]....
        /*03e4*/ 	.word	0x000005b0
        /*03e8*/ 	.word	0x000000ff
        /*03ec*/ 	.word	0x000001f8
        /*03f0*/ 	.short	0x0100
        /*03f2*/ 	.byte	0x08
	.zero		1


	//   ....[54]....
        /*03f4*/ 	.word	0x000005c0
        /*03f8*/ 	.word	0x000000ff
        /*03fc*/ 	.word	0x000000d8
        /*0400*/ 	.short	0x0100
        /*0402*/ 	.byte	0x08
	.zero		1


	//   ....[55]....
        /*0404*/ 	.word	0x000005d0
        /*0408*/ 	.word	0x000000ff
        /*040c*/ 	.word	0x00000200
        /*0410*/ 	.short	0x0100
        /*0412*/ 	.byte	0x08
	.zero		1


	//   ....[56]....
        /*0414*/ 	.word	0x000005e0
        /*0418*/ 	.word	0x000000ff
        /*041c*/ 	.word	0x000000e0
        /*0420*/ 	.short	0x0100
        /*0422*/ 	.byte	0x08
	.zero		1


	//   ....[57]....
        /*0424*/ 	.word	0x000005f0
        /*0428*/ 	.word	0x000000ff
        /*042c*/ 	.word	0x00000208
        /*0430*/ 	.short	0x0100
        /*0432*/ 	.byte	0x08
	.zero		1


	//   ....[58]....
        /*0434*/ 	.word	0x00000600
        /*0438*/ 	.word	0x000000ff
        /*043c*/ 	.word	0x000000e8
        /*0440*/ 	.short	0x0100
        /*0442*/ 	.byte	0x08
	.zero		1


	//   ....[59]....
        /*0444*/ 	.word	0x00000610
        /*0448*/ 	.word	0x000000ff
        /*044c*/ 	.word	0x00000210
        /*0450*/ 	.short	0x0100
        /*0452*/ 	.byte	0x08
	.zero		1


	//   ....[60]....
        /*0454*/ 	.word	0x00000620
        /*0458*/ 	.word	0x000000ff
        /*045c*/ 	.word	0x000000f0
        /*0460*/ 	.short	0x0100
        /*0462*/ 	.byte	0x08
	.zero		1


	//   ....[61]....
        /*0464*/ 	.word	0x00000630
        /*0468*/ 	.word	0x000000ff
        /*046c*/ 	.word	0x00000218
        /*0470*/ 	.short	0x0100
        /*0472*/ 	.byte	0x08
	.zero		1


	//   ....[62]....
        /*0474*/ 	.word	0x00000640
        /*0478*/ 	.word	0x000000ff
        /*047c*/ 	.word	0x000000f8
        /*0480*/ 	.short	0x0100
        /*0482*/ 	.byte	0x08
	.zero		1


	//   ....[63]....
        /*0484*/ 	.word	0x00000650
        /*0488*/ 	.word	0x000000ff
        /*048c*/ 	.word	0x00000220
        /*0490*/ 	.short	0x0100
        /*0492*/ 	.byte	0x08
	.zero		1


	//   ....[64]....
        /*0494*/ 	.word	0x00000660
        /*0498*/ 	.word	0x000000ff
        /*049c*/ 	.word	0x00000100
        /*04a0*/ 	.short	0x0100
        /*04a2*/ 	.byte	0x08
	.zero		1


	//   ....[65]....
        /*04a4*/ 	.word	0x00000670
        /*04a8*/ 	.word	0x000000ff
        /*04ac*/ 	.word	0x00000228
        /*04b0*/ 	.short	0x0100
        /*04b2*/ 	.byte	0x08
	.zero		1


	//   ....[66]....
        /*04b4*/ 	.word	0x00000680
        /*04b8*/ 	.word	0x000000ff
        /*04bc*/ 	.word	0x00000108
        /*04c0*/ 	.short	0x0100
        /*04c2*/ 	.byte	0x08
	.zero		1


	//   ....[67]....
        /*04c4*/ 	.word	0x00000690
        /*04c8*/ 	.word	0x000000ff
        /*04cc*/ 	.word	0x00000230
        /*04d0*/ 	.short	0x0100
        /*04d2*/ 	.byte	0x08
	.zero		1


	//   ....[68]....
        /*04d4*/ 	.word	0x000006a0
        /*04d8*/ 	.word	0x000000ff
        /*04dc*/ 	.word	0x00000110
        /*04e0*/ 	.short	0x0100
        /*04e2*/ 	.byte	0x08
	.zero		1


	//   ....[69]....
        /*04e4*/ 	.word	0x000006b0
        /*04e8*/ 	.word	0x000000ff
        /*04ec*/ 	.word	0x00000238
        /*04f0*/ 	.short	0x0100
        /*04f2*/ 	.byte	0x08
	.zero		1


	//   ....[70]....
        /*04f4*/ 	.word	0x000006c0
        /*04f8*/ 	.word	0x000000ff
        /*04fc*/ 	.word	0x00000118
        /*0500*/ 	.short	0x0100
        /*0502*/ 	.byte	0x08
	.zero		1


	//   ....[71]....
        /*0504*/ 	.word	0x000006d0
        /*0508*/ 	.word	0x000000ff
        /*050c*/ 	.word	0x00000240
        /*0510*/ 	.short	0x0100
        /*0512*/ 	.byte	0x08
	.zero		1


	//   ....[72]....
        /*0514*/ 	.word	0x000006e0
        /*0518*/ 	.word	0x000000ff
        /*051c*/ 	.word	0x00000120
        /*0520*/ 	.short	0x0100
        /*0522*/ 	.byte	0x08
	.zero		1


	//   ....[73]....
        /*0524*/ 	.word	0x000006f0
        /*0528*/ 	.word	0x000000ff
        /*052c*/ 	.word	0x00000248
        /*0530*/ 	.short	0x0100
        /*0532*/ 	.byte	0x08
	.zero		1


	//   ....[74]....
        /*0534*/ 	.word	0x00000be0
        /*0538*/ 	.word	0x000000ff
        /*053c*/ 	.word	0x00000280
        /*0540*/ 	.short	0x0100
        /*0542*/ 	.byte	0x08
	.zero		1


	//   ....[75]....
        /*0544*/ 	.word	0x00000c70
        /*0548*/ 	.word	0x000000ff
        /*054c*/ 	.word	0x00000288
        /*0550*/ 	.short	0x0100
        /*0552*/ 	.byte	0x08
	.zero		1


	//   ....[76]....
        /*0554*/ 	.word	0x00000ca0
        /*0558*/ 	.word	0x000000ff
        /*055c*/ 	.word	0x00000260
        /*0560*/ 	.short	0x0100
        /*0562*/ 	.byte	0x09
	.zero		1


	//   ....[77]....
        /*0564*/ 	.word	0x00000cb0
        /*0568*/ 	.word	0x000000ff
        /*056c*/ 	.word	0x00000268
        /*0570*/ 	.short	0x0100
        /*0572*/ 	.byte	0x09
	.zero		1


	//   ....[78]....
        /*0574*/ 	.word	0x00000cc0
        /*0578*/ 	.word	0x000000ff
        /*057c*/ 	.word	0x00000270
        /*0580*/ 	.short	0x0100
        /*0582*/ 	.byte	0x09
	.zero		1


	//   ....[79]....
        /*0584*/ 	.word	0x00000cd0
        /*0588*/ 	.word	0x000000ff
        /*058c*/ 	.word	0x00000278
        /*0590*/ 	.short	0x0100
        /*0592*/ 	.byte	0x09
	.zero		1


	//   ....[80]....
        /*0594*/ 	.word	0x00001a50
        /*0598*/ 	.word	0x000000ff
        /*059c*/ 	.word	0xfffffff8
        /*05a0*/ 	.short	0x010a
        /*05a2*/ 	.byte	0x0b
	.zero		1


	//   ....[81]....
        /*05a4*/ 	.word	0x00001f30
        /*05a8*/ 	.word	0x000000ff
        /*05ac*/ 	.word	0x00000000
        /*05b0*/ 	.short	0x010a
        /*05b2*/ 	.byte	0x06
	.zero		1


	//   ....[82]....
        /*05b4*/ 	.word	0x00001f70
        /*05b8*/ 	.word	0x000000ff
        /*05bc*/ 	.word	0x00000000
        /*05c0*/ 	.short	0x010a
        /*05c2*/ 	.byte	0x06
	.zero		1


	//   ....[83]....
        /*05c4*/ 	.word	0x00002820
        /*05c8*/ 	.word	0x000000ff
        /*05cc*/ 	.word	0x00000000
        /*05d0*/ 	.short	0x010a
        /*05d2*/ 	.byte	0x10
	.zero		1


	//   ....[84]....
        /*05d4*/ 	.word	0x00002860
        /*05d8*/ 	.word	0x000000ff
        /*05dc*/ 	.word	0x00000000
        /*05e0*/ 	.short	0x010a
        /*05e2*/ 	.byte	0x10
	.zero		1


	//   ....[85]....
        /*05e4*/ 	.word	0x00002e70
        /*05e8*/ 	.word	0x00000015
        /*05ec*/ 	.word	0x00000000
        /*05f0*/ 	.short	0x0101
        /*05f2*/ 	.byte	0x3f
	.zero		1


	//   ....[86]....
        /*05f4*/ 	.word	0x000033e0
        /*05f8*/ 	.word	0x00000013
        /*05fc*/ 	.word	0x00000000
        /*0600*/ 	.short	0x0101
        /*0602*/ 	.byte	0x16
	.zero		1


	//   ....[87]....
        /*0604*/ 	.word	0x00003510
        /*0608*/ 	.word	0x00000012
        /*060c*/ 	.word	0x00000000
        /*0610*/ 	.short	0x0101
        /*0612*/ 	.byte	0x3f
	.zero		1


	//   ....[88]....
        /*0614*/ 	.word	0x000035d0
        /*0618*/ 	.word	0x000000ff
        /*061c*/ 	.word	0x00000008
        /*0620*/ 	.short	0x010a
        /*0622*/ 	.byte	0x0b
	.zero		1


	//   ....[89]....
        /*0624*/ 	.word	0x00007e90
        /*0628*/ 	.word	0x00000004
        /*062c*/ 	.word	0x00000000
        /*0630*/ 	.short	0x0101
        /*0632*/ 	.byte	0x16
	.zero		1


	//   ....[90]....
        /*0634*/ 	.word	0x000087b0
        /*0638*/ 	.word	0x00000013
        /*063c*/ 	.word	0x00000128
        /*0640*/ 	.short	0x010a
        /*0642*/ 	.byte	0x3f
	.zero		1


	//   ....[91]....
        /*0644*/ 	.word	0x00008c20
        /*0648*/ 	.word	0x0000000a
        /*064c*/ 	.word	0x00000288
        /*0650*/ 	.short	0x0101
        /*0652*/ 	.byte	0x3f
	.zero		1


	//   ....[92]....
        /*0654*/ 	.word	0x000092c0
        /*0658*/ 	.word	0x00000005
        /*065c*/ 	.word	0x00000000
        /*0660*/ 	.short	0x010a
        /*0662*/ 	.byte	0x3f
	.zero		1


	//   ....[93]....
        /*0664*/ 	.word	0x00009340
        /*0668*/ 	.word	0x00000007
        /*066c*/ 	.word	0x00000000
        /*0670*/ 	.short	0x010a
        /*0672*/ 	.byte	0x3f
	.zero		1


	//   ....[94]....
        /*0674*/ 	.word	0x000093d0
        /*0678*/ 	.word	0x00000006
        /*067c*/ 	.word	0x00000000
        /*0680*/ 	.short	0x010a
        /*0682*/ 	.byte	0x3f
	.zero		1


	//   ....[95]....
        /*0684*/ 	.word	0x00009460
        /*0688*/ 	.word	0x00000009
        /*068c*/ 	.word	0x00000000
        /*0690*/ 	.short	0x010a
        /*0692*/ 	.byte	0x3f
	.zero		1


	//   ....[96]....
        /*0694*/ 	.word	0x000094f0
        /*0698*/ 	.word	0x00000006
        /*069c*/ 	.word	0x00000000
        /*06a0*/ 	.short	0x010a
        /*06a2*/ 	.byte	0x3f
	.zero		1


	//   ....[97]....
        /*06a4*/ 	.word	0x00009580
        /*06a8*/ 	.word	0x00000009
        /*06ac*/ 	.word	0x00000000
        /*06b0*/ 	.short	0x010a
        /*06b2*/ 	.byte	0x3f
	.zero		1


	//   ....[98]....
        /*06b4*/ 	.word	0x00009610
        /*06b8*/ 	.word	0x00000006
        /*06bc*/ 	.word	0x00000000
        /*06c0*/ 	.short	0x010a
        /*06c2*/ 	.byte	0x3f
	.zero		1


	//   ....[99]....
        /*06c4*/ 	.word	0x000096a0
        /*06c8*/ 	.word	0x00000009
        /*06cc*/ 	.word	0x00000000
        /*06d0*/ 	.short	0x010a
        /*06d2*/ 	.byte	0x3f
	.zero		1


	//   ....[100]....
        /*06d4*/ 	.word	0x00009730
        /*06d8*/ 	.word	0x00000006
        /*06dc*/ 	.word	0x00000000
        /*06e0*/ 	.short	0x010a
        /*06e2*/ 	.byte	0x3f
	.zero		1


	//   ....[101]....
        /*06e4*/ 	.word	0x000097c0
        /*06e8*/ 	.word	0x00000009
        /*06ec*/ 	.word	0x00000000
        /*06f0*/ 	.short	0x010a
        /*06f2*/ 	.byte	0x3f
	.zero		1


	//   ....[102]....
        /*06f4*/ 	.word	0x00009850
        /*06f8*/ 	.word	0x00000006
        /*06fc*/ 	.word	0x00000000
        /*0700*/ 	.short	0x010a
        /*0702*/ 	.byte	0x3f
	.zero		1


	//   ....[103]....
        /*0704*/ 	.word	0x000098e0
        /*0708*/ 	.word	0x00000009
        /*070c*/ 	.word	0x00000000
        /*0710*/ 	.short	0x010a
        /*0712*/ 	.byte	0x3f
	.zero		1


	//   ....[104]....
        /*0714*/ 	.word	0x00009970
        /*0718*/ 	.word	0x00000006
        /*071c*/ 	.word	0x00000000
        /*0720*/ 	.short	0x010a
        /*0722*/ 	.byte	0x3f
	.zero		1


	//   ....[105]....
        /*0724*/ 	.word	0x00009a00
        /*0728*/ 	.word	0x00000009
        /*072c*/ 	.word	0x00000000
        /*0730*/ 	.short	0x010a
        /*0732*/ 	.byte	0x3f
	.zero		1


	//   ....[106]....
        /*0734*/ 	.word	0x00009a90
        /*0738*/ 	.word	0x00000006
        /*073c*/ 	.word	0x00000000
        /*0740*/ 	.short	0x010a
        /*0742*/ 	.byte	0x3f
	.zero		1


	//   ....[107]....
        /*0744*/ 	.word	0x00009b20
        /*0748*/ 	.word	0x00000009
        /*074c*/ 	.word	0x00000000
        /*0750*/ 	.short	0x010a
        /*0752*/ 	.byte	0x3f
	.zero		1


	//   ....[108]....
        /*0754*/ 	.word	0x00009bb0
        /*0758*/ 	.word	0x00000006
        /*075c*/ 	.word	0x00000000
        /*0760*/ 	.short	0x010a
        /*0762*/ 	.byte	0x3f
	.zero		1


	//   ....[109]....
        /*0764*/ 	.word	0x00009c40
        /*0768*/ 	.word	0x00000009
        /*076c*/ 	.word	0x00000000
        /*0770*/ 	.short	0x010a
        /*0772*/ 	.byte	0x3f
	.zero		1


	//   ....[110]....
        /*0774*/ 	.word	0x00009cd0
        /*0778*/ 	.word	0x00000006
        /*077c*/ 	.word	0x00000000
        /*0780*/ 	.short	0x010a
        /*0782*/ 	.byte	0x3f
	.zero		1


	//   ....[111]....
        /*0784*/ 	.word	0x00009d60
        /*0788*/ 	.word	0x00000009
        /*078c*/ 	.word	0x00000000
        /*0790*/ 	.short	0x010a
        /*0792*/ 	.byte	0x3f
	.zero		1


	//   ....[112]....
        /*0794*/ 	.word	0x00009df0
        /*0798*/ 	.word	0x00000006
        /*079c*/ 	.word	0x00000000
        /*07a0*/ 	.short	0x010a
        /*07a2*/ 	.byte	0x3f
	.zero		1


	//   ....[113]....
        /*07a4*/ 	.word	0x00009e80
        /*07a8*/ 	.word	0x00000009
        /*07ac*/ 	.word	0x00000000
        /*07b0*/ 	.short	0x010a
        /*07b2*/ 	.byte	0x3f
	.zero		1


	//   ....[114]....
        /*07b4*/ 	.word	0x00009f10
        /*07b8*/ 	.word	0x00000006
        /*07bc*/ 	.word	0x00000000
        /*07c0*/ 	.short	0x010a
        /*07c2*/ 	.byte	0x3f
	.zero		1


	//   ....[115]....
        /*07c4*/ 	.word	0x00009fa0
        /*07c8*/ 	.word	0x00000009
        /*07cc*/ 	.word	0x00000000
        /*07d0*/ 	.short	0x010a
        /*07d2*/ 	.byte	0x3f
	.zero		1


	//   ....[116]....
        /*07d4*/ 	.word	0x0000a030
        /*07d8*/ 	.word	0x00000006
        /*07dc*/ 	.word	0x00000000
        /*07e0*/ 	.short	0x010a
        /*07e2*/ 	.byte	0x3f
	.zero		1


	//   ....[117]....
        /*07e4*/ 	.word	0x0000a0c0
        /*07e8*/ 	.word	0x00000009
        /*07ec*/ 	.word	0x00000000
        /*07f0*/ 	.short	0x010a
        /*07f2*/ 	.byte	0x3f
	.zero		1


	//   ....[118]....
        /*07f4*/ 	.word	0x0000a150
        /*07f8*/ 	.word	0x00000006
        /*07fc*/ 	.word	0x00000000
        /*0800*/ 	.short	0x010a
        /*0802*/ 	.byte	0x3f
	.zero		1


	//   ....[119]....
        /*0804*/ 	.word	0x0000a1e0
        /*0808*/ 	.word	0x00000009
        /*080c*/ 	.word	0x00000000
        /*0810*/ 	.short	0x010a
        /*0812*/ 	.byte	0x3f
	.zero		1


	//   ....[120]....
        /*0814*/ 	.word	0x0000a270
        /*0818*/ 	.word	0x00000006
        /*081c*/ 	.word	0x00000000
        /*0820*/ 	.short	0x010a
        /*0822*/ 	.byte	0x3f
	.zero		1


	//   ....[121]....
        /*0824*/ 	.word	0x0000a300
        /*0828*/ 	.word	0x00000009
        /*082c*/ 	.word	0x00000000
        /*0830*/ 	.short	0x010a
        /*0832*/ 	.byte	0x3f
	.zero		1


	//   ....[122]....
        /*0834*/ 	.word	0x0000a390
        /*0838*/ 	.word	0x00000006
        /*083c*/ 	.word	0x00000000
        /*0840*/ 	.short	0x010a
        /*0842*/ 	.byte	0x3f
	.zero		1


	//   ....[123]....
        /*0844*/ 	.word	0x0000a420
        /*0848*/ 	.word	0x00000009
        /*084c*/ 	.word	0x00000000
        /*0850*/ 	.short	0x010a
        /*0852*/ 	.byte	0x3f
	.zero		1


	//   ....[124]....
        /*0854*/ 	.word	0x0000a4b0
        /*0858*/ 	.word	0x00000006
        /*085c*/ 	.word	0x00000000
        /*0860*/ 	.short	0x010a
        /*0862*/ 	.byte	0x3f
	.zero		1


	//   ....[125]....
        /*0864*/ 	.word	0x0000a540
        /*0868*/ 	.word	0x00000009
        /*086c*/ 	.word	0x00000000
        /*0870*/ 	.short	0x010a
        /*0872*/ 	.byte	0x3f
	.zero		1


	//   ....[126]....
        /*0874*/ 	.word	0x0000a5d0
        /*0878*/ 	.word	0x00000008
        /*087c*/ 	.word	0x00000000
        /*0880*/ 	.short	0x010a
        /*0882*/ 	.byte	0x3f
	.zero		1


	//   ....[127]....
        /*0884*/ 	.word	0x0000a660
        /*0888*/ 	.word	0x0000000b
        /*088c*/ 	.word	0x00000000
        /*0890*/ 	.short	0x010a
        /*0892*/ 	.byte	0x3f
	.zero		1


	//   ....[128]....
        /*0894*/ 	.word	0x0000a6f0
        /*0898*/ 	.word	0x00000003
        /*089c*/ 	.word	0x00000000
        /*08a0*/ 	.short	0x010a
        /*08a2*/ 	.byte	0x3f
	.zero		1


	//   ....[129]....
        /*08a4*/ 	.word	0x0000a760
        /*08a8*/ 	.word	0x00000012
        /*08ac*/ 	.word	0xfffffff8
        /*08b0*/ 	.short	0x010a
        /*08b2*/ 	.byte	0x3f
	.zero		1


	//   ....[130]....
        /*08b4*/ 	.word	0x0000a7c0
        /*08b8*/ 	.word	0x00000012
        /*08bc*/ 	.word	0x00000000
        /*08c0*/ 	.short	0x010a
        /*08c2*/ 	.byte	0x3f
	.zero		1


	//   ....[131]....
        /*08c4*/ 	.word	0x0000a820
        /*08c8*/ 	.word	0x00000015
        /*08cc*/ 	.word	0x00000000
        /*08d0*/ 	.short	0x010a
        /*08d2*/ 	.byte	0x3f
	.zero		1


	//   ....[132]....
        /*08d4*/ 	.word	0x0000a880
        /*08d8*/ 	.word	0x00000013
        /*08dc*/ 	.word	0x00000008
        /*08e0*/ 	.short	0x010a
        /*08e2*/ 	.byte	0x3f
	.zero		1


	//   ....[133]....
        /*08e4*/ 	.word	0x0000a950
        /*08e8*/ 	.word	0x00000013
        /*08ec*/ 	.word	0x00000128
        /*08f0*/ 	.short	0x010a
        /*08f2*/ 	.byte	0x3f
	.zero		1


	//   ....[134]....
        /*08f4*/ 	.word	0x0000aa30
        /*08f8*/ 	.word	0x00000005
        /*08fc*/ 	.word	0x00000000
        /*0900*/ 	.short	0x010a
        /*0902*/ 	.byte	0x3f
	.zero		1


	//   ....[135]....
        /*0904*/ 	.word	0x0000aa80
        /*0908*/ 	.word	0x00000007
        /*090c*/ 	.word	0x00000000
        /*0910*/ 	.short	0x010a
        /*0912*/ 	.byte	0x3f
	.zero		1


	//   ....[136]....
        /*0914*/ 	.word	0x0000aad0
        /*0918*/ 	.word	0x00000006
        /*091c*/ 	.word	0x00000000
        /*0920*/ 	.short	0x010a
        /*0922*/ 	.byte	0x3f
	.zero		1


	//   ....[137]....
        /*0924*/ 	.word	0x0000ab20
        /*0928*/ 	.word	0x00000009
        /*092c*/ 	.word	0x00000000
        /*0930*/ 	.short	0x010a
        /*0932*/ 	.byte	0x3f
	.zero		1


	//   ....[138]....
        /*0934*/ 	.word	0x0000ab70
        /*0938*/ 	.word	0x00000006
        /*093c*/ 	.word	0x00000000
        /*0940*/ 	.short	0x010a
        /*0942*/ 	.byte	0x3f
	.zero		1


	//   ....[139]....
        /*0944*/ 	.word	0x0000abc0
        /*0948*/ 	.word	0x00000009
        /*094c*/ 	.word	0x00000000
        /*0950*/ 	.short	0x010a
        /*0952*/ 	.byte	0x3f
	.zero		1


	//   ....[140]....
        /*0954*/ 	.word	0x0000ac10
        /*0958*/ 	.word	0x00000006
        /*095c*/ 	.word	0x00000000
        /*0960*/ 	.short	0x010a
        /*0962*/ 	.byte	0x3f
	.zero		1


	//   ....[141]....
        /*0964*/ 	.word	0x0000ac60
        /*0968*/ 	.word	0x00000009
        /*096c*/ 	.word	0x00000000
        /*0970*/ 	.short	0x010a
        /*0972*/ 	.byte	0x3f
	.zero		1


	//   ....[142]....
        /*0974*/ 	.word	0x0000acb0
        /*0978*/ 	.word	0x00000006
        /*097c*/ 	.word	0x00000000
        /*0980*/ 	.short	0x010a
        /*0982*/ 	.byte	0x3f
	.zero		1


	//   ....[143]....
        /*0984*/ 	.word	0x0000ad00
        /*0988*/ 	.word	0x00000009
        /*098c*/ 	.word	0x00000000
        /*0990*/ 	.short	0x010a
        /*0992*/ 	.byte	0x3f
	.zero		1


	//   ....[144]....
        /*0994*/ 	.word	0x0000ad50
        /*0998*/ 	.word	0x00000006
        /*099c*/ 	.word	0x00000000
        /*09a0*/ 	.short	0x010a
        /*09a2*/ 	.byte	0x3f
	.zero		1


	//   ....[145]....
        /*09a4*/ 	.word	0x0000ada0
        /*09a8*/ 	.word	0x00000009
        /*09ac*/ 	.word	0x00000000
        /*09b0*/ 	.short	0x010a
        /*09b2*/ 	.byte	0x3f
	.zero		1


	//   ....[146]....
        /*09b4*/ 	.word	0x0000adf0
        /*09b8*/ 	.word	0x00000006
        /*09bc*/ 	.word	0x00000000
        /*09c0*/ 	.short	0x010a
        /*09c2*/ 	.byte	0x3f
	.zero		1


	//   ....[147]....
        /*09c4*/ 	.word	0x0000ae40
        /*09c8*/ 	.word	0x00000009
        /*09cc*/ 	.word	0x00000000
        /*09d0*/ 	.short	0x010a
        /*09d2*/ 	.byte	0x3f
	.zero		1


	//   ....[148]....
        /*09d4*/ 	.word	0x0000ae90
        /*09d8*/ 	.word	0x00000006
        /*09dc*/ 	.word	0x00000000
        /*09e0*/ 	.short	0x010a
        /*09e2*/ 	.byte	0x3f
	.zero		1


	//   ....[149]....
        /*09e4*/ 	.word	0x0000aee0
        /*09e8*/ 	.word	0x00000009
        /*09ec*/ 	.word	0x00000000
        /*09f0*/ 	.short	0x010a
        /*09f2*/ 	.byte	0x3f
	.zero		1


	//   ....[150]....
        /*09f4*/ 	.word	0x0000af30
        /*09f8*/ 	.word	0x00000006
        /*09fc*/ 	.word	0x00000000
        /*0a00*/ 	.short	0x010a
        /*0a02*/ 	.byte	0x3f
	.zero		1


	//   ....[151]....
        /*0a04*/ 	.word	0x0000af80
        /*0a08*/ 	.word	0x00000009
        /*0a0c*/ 	.word	0x00000000
        /*0a10*/ 	.short	0x010a
        /*0a12*/ 	.byte	0x3f
	.zero		1


	//   ....[152]....
        /*0a14*/ 	.word	0x0000afd0
        /*0a18*/ 	.word	0x00000006
        /*0a1c*/ 	.word	0x00000000
        /*0a20*/ 	.short	0x010a
        /*0a22*/ 	.byte	0x3f
	.zero		1


	//   ....[153]....
        /*0a24*/ 	.word	0x0000b020
        /*0a28*/ 	.word	0x00000009
        /*0a2c*/ 	.word	0x00000000
        /*0a30*/ 	.short	0x010a
        /*0a32*/ 	.byte	0x3f
	.zero		1


	//   ....[154]....
        /*0a34*/ 	.word	0x0000b070
        /*0a38*/ 	.word	0x00000006
        /*0a3c*/ 	.word	0x00000000
        /*0a40*/ 	.short	0x010a
        /*0a42*/ 	.byte	0x3f
	.zero		1


	//   ....[155]....
        /*0a44*/ 	.word	0x0000b0c0
        /*0a48*/ 	.word	0x00000009
        /*0a4c*/ 	.word	0x00000000
        /*0a50*/ 	.short	0x010a
        /*0a52*/ 	.byte	0x3f
	.zero		1


	//   ....[156]....
        /*0a54*/ 	.word	0x0000b110
        /*0a58*/ 	.word	0x00000006
        /*0a5c*/ 	.word	0x00000000
        /*0a60*/ 	.short	0x010a
        /*0a62*/ 	.byte	0x3f
	.zero		1


	//   ....[157]....
        /*0a64*/ 	.word	0x0000b160
        /*0a68*/ 	.word	0x00000009
        /*0a6c*/ 	.word	0x00000000
        /*0a70*/ 	.short	0x010a
        /*0a72*/ 	.byte	0x3f
	.zero		1


	//   ....[158]....
        /*0a74*/ 	.word	0x0000b1b0
        /*0a78*/ 	.word	0x00000006
        /*0a7c*/ 	.word	0x00000000
        /*0a80*/ 	.short	0x010a
        /*0a82*/ 	.byte	0x3f
	.zero		1


	//   ....[159]....
        /*0a84*/ 	.word	0x0000b200
        /*0a88*/ 	.word	0x00000009
        /*0a8c*/ 	.word	0x00000000
        /*0a90*/ 	.short	0x010a
        /*0a92*/ 	.byte	0x3f
	.zero		1


	//   ....[160]....
        /*0a94*/ 	.word	0x0000b250
        /*0a98*/ 	.word	0x00000006
        /*0a9c*/ 	.word	0x00000000
        /*0aa0*/ 	.short	0x010a
        /*0aa2*/ 	.byte	0x3f
	.zero		1


	//   ....[161]....
        /*0aa4*/ 	.word	0x0000b2a0
        /*0aa8*/ 	.word	0x00000009
        /*0aac*/ 	.word	0x00000000
        /*0ab0*/ 	.short	0x010a
        /*0ab2*/ 	.byte	0x3f
	.zero		1


	//   ....[162]....
        /*0ab4*/ 	.word	0x0000b2f0
        /*0ab8*/ 	.word	0x00000006
        /*0abc*/ 	.word	0x00000000
        /*0ac0*/ 	.short	0x010a
        /*0ac2*/ 	.byte	0x3f
	.zero		1


	//   ....[163]....
        /*0ac4*/ 	.word	0x0000b340
        /*0ac8*/ 	.word	0x00000009
        /*0acc*/ 	.word	0x00000000
        /*0ad0*/ 	.short	0x010a
        /*0ad2*/ 	.byte	0x3f
	.zero		1


	//   ....[164]....
        /*0ad4*/ 	.word	0x0000b390
        /*0ad8*/ 	.word	0x00000006
        /*0adc*/ 	.word	0x00000000
        /*0ae0*/ 	.short	0x010a
        /*0ae2*/ 	.byte	0x3f
	.zero		1


	//   ....[165]....
        /*0ae4*/ 	.word	0x0000b3e0
        /*0ae8*/ 	.word	0x00000009
        /*0aec*/ 	.word	0x00000000
        /*0af0*/ 	.short	0x010a
        /*0af2*/ 	.byte	0x3f
	.zero		1


	//   ....[166]....
        /*0af4*/ 	.word	0x0000b430
        /*0af8*/ 	.word	0x00000006
        /*0afc*/ 	.word	0x00000000
        /*0b00*/ 	.short	0x010a
        /*0b02*/ 	.byte	0x3f
	.zero		1


	//   ....[167]....
        /*0b04*/ 	.word	0x0000b480
        /*0b08*/ 	.word	0x00000009
        /*0b0c*/ 	.word	0x00000000
        /*0b10*/ 	.short	0x010a
        /*0b12*/ 	.byte	0x3f
	.zero		1


	//   ....[168]....
        /*0b14*/ 	.word	0x0000b4d0
        /*0b18*/ 	.word	0x00000008
        /*0b1c*/ 	.word	0x00000000
        /*0b20*/ 	.short	0x010a
        /*0b22*/ 	.byte	0x3f
	.zero		1


	//   ....[169]....
        /*0b24*/ 	.word	0x0000b520
        /*0b28*/ 	.word	0x0000000b
        /*0b2c*/ 	.word	0x00000000
        /*0b30*/ 	.short	0x010a
        /*0b32*/ 	.byte	0x3f
	.zero		1


	//----- nvinfo : EIATTR_NUM_MBARRIERS
	.align		4
.L_28:
        /*0b34*/ 	.byte	0x03, 0x38
        /*0b36*/ 	.short	0x0050


	//----- nvinfo : EIATTR_EXIT_INSTR_OFFSETS
	.align		4
        /*0b38*/ 	.byte	0x04, 0x1c
        /*0b3a*/ 	.short	(.L_30 - .L_29)


	//   ....[0]....
.L_29:
        /*0b3c*/ 	.word	0x00001790


	//   ....[1]....
        /*0b40*/ 	.word	0x000017f0


	//   ....[2]....
        /*0b44*/ 	.word	0x000084a0


	//   ....[3]....
        /*0b48*/ 	.word	0x000084d0


	//   ....[4]....
        /*0b4c*/ 	.word	0x0000a740


	//----- nvinfo : EIATTR_MAX_THREADS
	.align		4
.L_30:
        /*0b50*/ 	.byte	0x04, 0x05
        /*0b52*/ 	.short	(.L_32 - .L_31)
.L_31:
        /*0b54*/ 	.word	0x00000180
        /*0b58*/ 	.word	0x00000001
        /*0b5c*/ 	.word	0x00000001


	//----- nvinfo : EIATTR_CRS_STACK_SIZE
	.align		4
.L_32:
        /*0b60*/ 	.byte	0x04, 0x1e
        /*0b62*/ 	.short	(.L_34 - .L_33)
.L_33:
        /*0b64*/ 	.word	0x00000000


	//----- nvinfo : EIATTR_CBANK_PARAM_SIZE
	.align		4
.L_34:
        /*0b68*/ 	.byte	0x03, 0x19
        /*0b6a*/ 	.short	0x0470


	//----- nvinfo : EIATTR_PARAM_CBANK
	.align		4
        /*0b6c*/ 	.byte	0x04, 0x0a
        /*0b6e*/ 	.short	(.L_36 - .L_35)
	.align		4
.L_35:
        /*0b70*/ 	.word	index@(.nv.constant0._ZN7cutlass13device_kernelINS_4gemm6kernel13GemmUniversalIN4cute5tupleIJiiiiEEENS1_10collective13CollectiveMmaINS1_37MainloopSm90TmaGmmaWarpSpecializedFP8ILi37ENS5_IJNS4_1CILi1EEENSA_ILi2EEESB_EEENS1_32KernelTmaWarpSpecializedPingpongEEENS5_IJNSA_ILi64EEENSA_ILi128EEENSA_ILi32EEEEEENS_12float_e4m3_tENS5_IJlSB_lEEESK_SL_NS4_8TiledMMAINS4_8MMA_AtomIJNS4_4SM904GMMA31MMA_64x128x32_F32E4M3E4M3_SS_TNILNSP_7ScaleInE1ELSR_1EEEEEENS4_6LayoutINS5_IJSB_SB_SB_EEENS5_IJNSA_ILi0EEESW_SW_EEEEENS5_IJNS4_10UnderscoreESZ_SZ_EEEEENS4_23SM90_TMA_LOAD_MULTICASTENS4_14ComposedLayoutINS4_7SwizzleILi1ELi4ELi3EEENS4_18smem_ptr_flag_bitsILi8EEENSU_INS5_IJNSA_ILi8EEESI_EEENS5_IJSI_SB_EEEEEEEvNS4_8identityENS4_13SM90_TMA_LOADES1C_vS1D_EENS_8epilogue10collective6detail29Sm90TmaWarpSpecializedAdapterINS1H_15DefaultEpilogueISK_SL_SL_NS1G_6thread17LinearCombinationISK_Li1EffLNS1L_9ScaleType4KindE0ELNS_15FloatRoundStyleE2ESK_EENS1_15EpilogueDefaultEEEEEvvEEEEvNT_6ParamsE)
        /*0b74*/ 	.short	0x0210
        /*0b76*/ 	.short	0x0470


	//----- nvinfo : EIATTR_SW_WAR
	.align		4
.L_36:
        /*0b78*/ 	.byte	0x04, 0x36
        /*0b7a*/ 	.short	(.L_38 - .L_37)
.L_37:
        /*0b7c*/ 	.word	0x00000008
.L_38:


//--------------------- .nv.callgraph             --------------------------
	.section	.nv.callgraph,"",@"SHT_CUDA_CALLGRAPH"
	.align	4
	.sectionentsize	8
	.align		4
        /*0000*/ 	.word	0x00000000
	.align		4
        /*0004*/ 	.word	0xffffffff
	.align		4
        /*0008*/ 	.word	0x00000000
	.align		4
        /*000c*/ 	.word	0xfffffffe
	.align		4
        /*0010*/ 	.word	0x00000000
	.align		4
        /*0014*/ 	.word	0xfffffffd
	.align		4
        /*0018*/ 	.word	0x00000000
	.align		4
        /*001c*/ 	.word	0xfffffffc


//--------------------- .nv.constant4             --------------------------
	.section	.nv.constant4,"a",@progbits
	.align	8
	.align		8
.nv.constant4:
        /*0000*/ 	.dword	_ZN40_INTERNAL_b05043cb_4_k_cu_4d41c59a_238814cuda3std3__45__cpo5beginE
	.align		8
        /*0008*/ 	.dword	_ZN40_INTERNAL_b05043cb_4_k_cu_4d41c59a_238814cuda3std3__45__cpo3endE
	.align		8
        /*0010*/ 	.dword	_ZN40_INTERNAL_b05043cb_4_k_cu_4d41c59a_238814cuda3std3__45__cpo6cbeginE
	.align		8
        /*0018*/ 	.dword	_ZN40_INTERNAL_b05043cb_4_k_cu_4d41c59a_238814cuda3std3__45__cpo4cendE
	.align		8
        /*0020*/ 	.dword	_ZN40_INTERNAL_b05043cb_4_k_cu_4d41c59a_238814cuda3std3__442_GLOBAL__N__b05043cb_4_k_cu_4d41c59a_238816ignoreE
	.align		8
        /*0028*/ 	.dword	_ZN40_INTERNAL_b05043cb_4_k_cu_4d41c59a_238814cuda3std3__419piecewise_constructE
	.align		8
        /*0030*/ 	.dword	_ZN40_INTERNAL_b05043cb_4_k_cu_4d41c59a_238814cuda3std3__48in_placeE
	.align		8
        /*0038*/ 	.dword	_ZN40_INTERNAL_b05043cb_4_k_cu_4d41c59a_238814cuda3std6ranges3__45__cpo4swapE
	.align		8
        /*0040*/ 	.dword	_ZN40_INTERNAL_b05043cb_4_k_cu_4d41c59a_238814cuda3std6ranges3__45__cpo9iter_moveE
	.align		8
        /*0048*/ 	.dword	_ZN40_INTERNAL_b05043cb_4_k_cu_4d41c59a_238814cute7productE
	.align		8
        /*0050*/ 	.dword	_ZN40_INTERNAL_b05043cb_4_k_cu_4d41c59a_238814cute1_E


//--------------------- .text._ZN7cutlass13device_kernelINS_4gemm6kernel13GemmUniversalIN4cute5tupleIJiiiiEEENS1_10collective13CollectiveMmaINS1_37MainloopSm90TmaGmmaWarpSpecializedFP8ILi37ENS5_IJNS4_1CILi1EEENSA_ILi2EEESB_EEENS1_32KernelTmaWarpSpecializedPingpongEEENS5_IJNSA_ILi64EEENSA_ILi128EEENSA_ILi32EEEEEENS_12float_e4m3_tENS5_IJlSB_lEEESK_SL_NS4_8TiledMMAINS4_8MMA_AtomIJNS4_4SM904GMMA31MMA_64x128x32_F32E4M3E4M3_SS_TNILNSP_7ScaleInE1ELSR_1EEEEEENS4_6LayoutINS5_IJSB_SB_SB_EEENS5_IJNSA_ILi0EEESW_SW_EEEEENS5_IJNS4_10UnderscoreESZ_SZ_EEEEENS4_23SM90_TMA_LOAD_MULTICASTENS4_14ComposedLayoutINS4_7SwizzleILi1ELi4ELi3EEENS4_18smem_ptr_flag_bitsILi8EEENSU_INS5_IJNSA_ILi8EEESI_EEENS5_IJSI_SB_EEEEEEEvNS4_8identityENS4_13SM90_TMA_LOADES1C_vS1D_EENS_8epilogue10collective6detail29Sm90TmaWarpSpecializedAdapterINS1H_15DefaultEpilogueISK_SL_SL_NS1G_6thread17LinearCombinationISK_Li1EffLNS1L_9ScaleType4KindE0ELNS_15FloatRoundStyleE2ESK_EENS1_15EpilogueDefaultEEEEEvvEEEEvNT_6ParamsE --------------------------
	.section	.text._ZN7cutlass13device_kernelINS_4gemm6kernel13GemmUniversalIN4cute5tupleIJiiiiEEENS1_10collective13CollectiveMmaINS1_37MainloopSm90TmaGmmaWarpSpecializedFP8ILi37ENS5_IJNS4_1CILi1EEENSA_ILi2EEESB_EEENS1_32KernelTmaWarpSpecializedPingpongEEENS5_IJNSA_ILi64EEENSA_ILi128EEENSA_ILi32EEEEEENS_12float_e4m3_tENS5_IJlSB_lEEESK_SL_NS4_8TiledMMAINS4_8MMA_AtomIJNS4_4SM904GMMA31MMA_64x128x32_F32E4M3E4M3_SS_TNILNSP_7ScaleInE1ELSR_1EEEEEENS4_6LayoutINS5_IJSB_SB_SB_EEENS5_IJNSA_ILi0EEESW_SW_EEEEENS5_IJNS4_10UnderscoreESZ_SZ_EEEEENS4_23SM90_TMA_LOAD_MULTICASTENS4_14ComposedLayoutINS4_7SwizzleILi1ELi4ELi3EEENS4_18smem_ptr_flag_bitsILi8EEENSU_INS5_IJNSA_ILi8EEESI_EEENS5_IJSI_SB_EEEEEEEvNS4_8identityENS4_13SM90_TMA_LOADES1C_vS1D_EENS_8epilogue10collective6detail29Sm90TmaWarpSpecializedAdapterINS1H_15DefaultEpilogueISK_SL_SL_NS1G_6thread17LinearCombinationISK_Li1EffLNS1L_9ScaleType4KindE0ELNS_15FloatRoundStyleE2ESK_EENS1_15EpilogueDefaultEEEEEvvEEEEvNT_6ParamsE,"ax",@progbits
	.align	128
.text._ZN7cutlass13device_kernelINS_4gemm6kernel13GemmUniversalIN4cute5tupleIJiiiiEEENS1_10collective13CollectiveMmaINS1_37MainloopSm90TmaGmmaWarpSpecializedFP8ILi37ENS5_IJNS4_1CILi1EEENSA_ILi2EEESB_EEENS1_32KernelTmaWarpSpecializedPingpongEEENS5_IJNSA_ILi64EEENSA_ILi128EEENSA_ILi32EEEEEENS_12float_e4m3_tENS5_IJlSB_lEEESK_SL_NS4_8TiledMMAINS4_8MMA_AtomIJNS4_4SM904GMMA31MMA_64x128x32_F32E4M3E4M3_SS_TNILNSP_7ScaleInE1ELSR_1EEEEEENS4_6LayoutINS5_IJSB_SB_SB_EEENS5_IJNSA_ILi0EEESW_SW_EEEEENS5_IJNS4_10UnderscoreESZ_SZ_EEEEENS4_23SM90_TMA_LOAD_MULTICASTENS4_14ComposedLayoutINS4_7SwizzleILi1ELi4ELi3EEENS4_18smem_ptr_flag_bitsILi8EEENSU_INS5_IJNSA_ILi8EEESI_EEENS5_IJSI_SB_EEEEEEEvNS4_8identityENS4_13SM90_TMA_LOADES1C_vS1D_EENS_8epilogue10collective6detail29Sm90TmaWarpSpecializedAdapterINS1H_15DefaultEpilogueISK_SL_SL_NS1G_6thread17LinearCombinationISK_Li1EffLNS1L_9ScaleType4KindE0ELNS_15FloatRoundStyleE2ESK_EENS1_15EpilogueDefaultEEEEEvvEEEEvNT_6ParamsE:
        .type           _ZN7cutlass13device_kernelINS_4gemm6kernel13GemmUniversalIN4cute5tupleIJiiiiEEENS1_10collective13CollectiveMmaINS1_37MainloopSm90TmaGmmaWarpSpecializedFP8ILi37ENS5_IJNS4_1CILi1EEENSA_ILi2EEESB_EEENS1_32KernelTmaWarpSpecializedPingpongEEENS5_IJNSA_ILi64EEENSA_ILi128EEENSA_ILi32EEEEEENS_12float_e4m3_tENS5_IJlSB_lEEESK_SL_NS4_8TiledMMAINS4_8MMA_AtomIJNS4_4SM904GMMA31MMA_64x128x32_F32E4M3E4M3_SS_TNILNSP_7ScaleInE1ELSR_1EEEEEENS4_6LayoutINS5_IJSB_SB_SB_EEENS5_IJNSA_ILi0EEESW_SW_EEEEENS5_IJNS4_10UnderscoreESZ_SZ_EEEEENS4_23SM90_TMA_LOAD_MULTICASTENS4_14ComposedLayoutINS4_7SwizzleILi1ELi4ELi3EEENS4_18smem_ptr_flag_bitsILi8EEENSU_INS5_IJNSA_ILi8EEESI_EEENS5_IJSI_SB_EEEEEEEvNS4_8identityENS4_13SM90_TMA_LOADES1C_vS1D_EENS_8epilogue10collective6detail29Sm90TmaWarpSpecializedAdapterINS1H_15DefaultEpilogueISK_SL_SL_NS1G_6thread17LinearCombinationISK_Li1EffLNS1L_9ScaleType4KindE0ELNS_15FloatRoundStyleE2ESK_EENS1_15EpilogueDefaultEEEEEvvEEEEvNT_6ParamsE,@function
        .size           _ZN7cutlass13device_kernelINS_4gemm6kernel13GemmUniversalIN4cute5tupleIJiiiiEEENS1_10collective13CollectiveMmaINS1_37MainloopSm90TmaGmmaWarpSpecializedFP8ILi37ENS5_IJNS4_1CILi1EEENSA_ILi2EEESB_EEENS1_32KernelTmaWarpSpecializedPingpongEEENS5_IJNSA_ILi64EEENSA_ILi128EEENSA_ILi32EEEEEENS_12float_e4m3_tENS5_IJlSB_lEEESK_SL_NS4_8TiledMMAINS4_8MMA_AtomIJNS4_4SM904GMMA31MMA_64x128x32_F32E4M3E4M3_SS_TNILNSP_7ScaleInE1ELSR_1EEEEEENS4_6LayoutINS5_IJSB_SB_SB_EEENS5_IJNSA_ILi0EEESW_SW_EEEEENS5_IJNS4_10UnderscoreESZ_SZ_EEEEENS4_23SM90_TMA_LOAD_MULTICASTENS4_14ComposedLayoutINS4_7SwizzleILi1ELi4ELi3EEENS4_18smem_ptr_flag_bitsILi8EEENSU_INS5_IJNSA_ILi8EEESI_EEENS5_IJSI_SB_EEEEEEEvNS4_8identityENS4_13SM90_TMA_LOADES1C_vS1D_EENS_8epilogue10collective6detail29Sm90TmaWarpSpecializedAdapterINS1H_15DefaultEpilogueISK_SL_SL_NS1G_6thread17LinearCombinationISK_Li1EffLNS1L_9ScaleType4KindE0ELNS_15FloatRoundStyleE2ESK_EENS1_15EpilogueDefaultEEEEEvvEEEEvNT_6ParamsE,(.L_x_277 - _ZN7cutlass13device_kernelINS_4gemm6kernel13GemmUniversalIN4cute5tupleIJiiiiEEENS1_10collective13CollectiveMmaINS1_37MainloopSm90TmaGmmaWarpSpecializedFP8ILi37ENS5_IJNS4_1CILi1EEENSA_ILi2EEESB_EEENS1_32KernelTmaWarpSpecializedPingpongEEENS5_IJNSA_ILi64EEENSA_ILi128EEENSA_ILi32EEEEEENS_12float_e4m3_tENS5_IJlSB_lEEESK_SL_NS4_8TiledMMAINS4_8MMA_AtomIJNS4_4SM904GMMA31MMA_64x128x32_F32E4M3E4M3_SS_TNILNSP_7ScaleInE1ELSR_1EEEEEENS4_6LayoutINS5_IJSB_SB_SB_EEENS5_IJNSA_ILi0EEESW_SW_EEEEENS5_IJNS4_10UnderscoreESZ_SZ_EEEEENS4_23SM90_TMA_LOAD_MULTICASTENS4_14ComposedLayoutINS4_7SwizzleILi1ELi4ELi3EEENS4_18smem_ptr_flag_bitsILi8EEENSU_INS5_IJNSA_ILi8EEESI_EEENS5_IJSI_SB_EEEEEEEvNS4_8identityENS4_13SM90_TMA_LOADES1C_vS1D_EENS_8epilogue10collective6detail29Sm90TmaWarpSpecializedAdapterINS1H_15DefaultEpilogueISK_SL_SL_NS1G_6thread17LinearCombinationISK_Li1EffLNS1L_9ScaleType4KindE0ELNS_15FloatRoundStyleE2ESK_EENS1_15EpilogueDefaultEEEEEvvEEEEvNT_6ParamsE)
        .other          _ZN7cutlass13device_kernelINS_4gemm6kernel13GemmUniversalIN4cute5tupleIJiiiiEEENS1_10collective13CollectiveMmaINS1_37MainloopSm90TmaGmmaWarpSpecializedFP8ILi37ENS5_IJNS4_1CILi1EEENSA_ILi2EEESB_EEENS1_32KernelTmaWarpSpecializedPingpongEEENS5_IJNSA_ILi64EEENSA_ILi128EEENSA_ILi32EEEEEENS_12float_e4m3_tENS5_IJlSB_lEEESK_SL_NS4_8TiledMMAINS4_8MMA_AtomIJNS4_4SM904GMMA31MMA_64x128x32_F32E4M3E4M3_SS_TNILNSP_7ScaleInE1ELSR_1EEEEEENS4_6LayoutINS5_IJSB_SB_SB_EEENS5_IJNSA_ILi0EEESW_SW_EEEEENS5_IJNS4_10UnderscoreESZ_SZ_EEEEENS4_23SM90_TMA_LOAD_MULTICASTENS4_14ComposedLayoutINS4_7SwizzleILi1ELi4ELi3EEENS4_18smem_ptr_flag_bitsILi8EEENSU_INS5_IJNSA_ILi8EEESI_EEENS5_IJSI_SB_EEEEEEEvNS4_8identityENS4_13SM90_TMA_LOADES1C_vS1D_EENS_8epilogue10collective6detail29Sm90TmaWarpSpecializedAdapterINS1H_15DefaultEpilogueISK_SL_SL_NS1G_6thread17LinearCombinationISK_Li1EffLNS1L_9ScaleType4KindE0ELNS_15FloatRoundStyleE2ESK_EENS1_15EpilogueDefaultEEEEEvvEEEEvNT_6ParamsE,@"STO_CUDA_ENTRY STV_DEFAULT"
_ZN7cutlass13device_kernelINS_4gemm6kernel13GemmUniversalIN4cute5tupleIJiiiiEEENS1_10collective13CollectiveMmaINS1_37MainloopSm90TmaGmmaWarpSpecializedFP8ILi37ENS5_IJNS4_1CILi1EEENSA_ILi2EEESB_EEENS1_32KernelTmaWarpSpecializedPingpongEEENS5_IJNSA_ILi64EEENSA_ILi128EEENSA_ILi32EEEEEENS_12float_e4m3_tENS5_IJlSB_lEEESK_SL_NS4_8TiledMMAINS4_8MMA_AtomIJNS4_4SM904GMMA31MMA_64x128x32_F32E4M3E4M3_SS_TNILNSP_7ScaleInE1ELSR_1EEEEEENS4_6LayoutINS5_IJSB_SB_SB_EEENS5_IJNSA_ILi0EEESW_SW_EEEEENS5_IJNS4_10UnderscoreESZ_SZ_EEEEENS4_23SM90_TMA_LOAD_MULTICASTENS4_14ComposedLayoutINS4_7SwizzleILi1ELi4ELi3EEENS4_18smem_ptr_flag_bitsILi8EEENSU_INS5_IJNSA_ILi8EEESI_EEENS5_IJSI_SB_EEEEEEEvNS4_8identityENS4_13SM90_TMA_LOADES1C_vS1D_EENS_8epilogue10collective6detail29Sm90TmaWarpSpecializedAdapterINS1H_15DefaultEpilogueISK_SL_SL_NS1G_6thread17LinearCombinationISK_Li1EffLNS1L_9ScaleType4KindE0ELNS_15FloatRoundStyleE2ESK_EENS1_15EpilogueDefaultEEEEEvvEEEEvNT_6ParamsE:
[----:B------:R-:W-:Y:S01]  /*0000*/  LDC R1, c[0x0][0x28] ;  /* 0x00000a00ff017b82 */ /* 0x000fe20000000800 */
[----:B------:R-:W0:Y:S01]  /*0010*/  S2R R15, SR_TID.X ;  /* 0x00000000000f7919 */ /* 0x000e220000002100 */
[----:B------:R-:W-:Y:S01]  /*0020*/  ELECT P0, URZ, PT ;  /* 0x00000000003f782f */ /* 0x000fe20003800000 */
[----:B------:R-:W-:Y:S01]  /*0030*/  BSSY B0, `(.L_x_0) ;  /* 0x000000f000007945 */ /* 0x000fe20003800000 */
[--C-:B0-----:R-:W-:Y:S02]  /*0040*/  SHF.R.U32.HI R0, RZ, 0x5, R15.reuse ;  /* 0x00000005ff007819 */ /* 0x101fe4000001160f */
[----:B------:R-:W-:-:S03]  /*0050*/  SHF.R.U32.HI R5, RZ, 0x7, R15 ;  /* 0x00000007ff057819 */ /* 0x000fc6000001160f */
[----:B------:R-:W0:Y:S04]  /*0060*/  SHFL.IDX PT, R2, R0, RZ, 0x1f ;  /* 0x00001fff00027589 */ /* 0x000e2800000e0000 */
[----:B------:R1:W2:Y:S01]  /*0070*/  SHFL.IDX PT, R6, R5, RZ, 0x1f ;  /* 0x00001fff05067589 */ /* 0x0002a200000e0000 */
[----:B0-----:R-:W-:-:S13]  /*0080*/  ISETP.NE.OR P0, PT, R2, RZ, !P0 ;  /* 0x000000ff0200720c */ /* 0x001fda0004705670 */
[----:B-12---:R-:W-:Y:S05]  /*0090*/  @P0 BRA `(.L_x_1) ;  /* 0x0000000000200947 */ /* 0x006fea0003800000 */
[----:B------:R-:W-:Y:S02]  /*00a0*/  ULDC.64 UR4, c[0x0][0x198] ;  /* 0x0000660000047ab9 */ /* 0x000fe40000000a00 */
[----:B------:R-:W-:Y:S02]  /*00b0*/  UIADD3 UR6, UP0, UR4, 0xf0, URZ ;  /* 0x000000f004067890 */ /* 0x000fe4000ff1e03f */
[----:B------:R-:W-:Y:S02]  /*00c0*/  UIADD3 UR4, UP1, UR4, 0x1f0, URZ ;  /* 0x000001f004047890 */ /* 0x000fe4000ff3e03f */
[----:B------:R-:W-:Y:S02]  /*00d0*/  UIADD3.X UR7, URZ, UR5, URZ, UP0, !UPT ;  /* 0x000000053f077290 */ /* 0x000fe400087fe43f */
[----:B------:R-:W-:-:S07]  /*00e0*/  UIADD3.X UR5, URZ, UR5, URZ, UP1, !UPT ;  /* 0x000000053f057290 */ /* 0x000fce0008ffe43f */
[----:B------:R0:W-:Y:S02]  /*00f0*/  UTMACCTL.PF [UR6] ;  /* 0x00000000060079b9 */ /* 0x0001e40008040000 */
[----:B------:R0:W-:Y:S02]  /*0100*/  UTMACCTL.PF [UR4] ;  /* 0x00000000040079b9 */ /* 0x0001e40008040000 */
[----:B0-----:R-:W-:Y:S01]  /*0110*/  NOP ;  /* 0x0000000000007918 */ /* 0x001fe20000000000 */
.L_x_1:
[----:B------:R-:W-:Y:S05]  /*0120*/  BSYNC B0 ;  /* 0x0000000000007941 */ /* 0x000fea0003800000 */
.L_x_0:
[----:B------:R-:W0:Y:S01]  /*0130*/  SHFL.IDX PT, R7, R0, RZ, 0x1f ;  /* 0x00001fff00077589 */ /* 0x000e2200000e0000 */
[----:B------:R-:W-:Y:S02]  /*0140*/  SHF.R.S32.HI R4, RZ, 0x1f, R15 ;  /* 0x0000001fff047819 */ /* 0x000fe4000001140f */
[----:B0-----:R-:W-:-:S13]  /*0150*/  ISETP.NE.AND P0, PT, R7, RZ, PT ;  /* 0x000000ff0700720c */ /* 0x001fda0003f05270 */
[----:B------:R-:W-:Y:S05]  /*0160*/  @P0 BRA `(.L_x_2) ;  /* 0x00000004006c0947 */ /* 0x000fea0003800000 */
[----:B------:R-:W-:Y:S01]  /*0170*/  ELECT P0, URZ, PT ;  /* 0x00000000003f782f */ /* 0x000fe20003800000 */
[----:B------:R-:W-:-:S12]  /*0180*/  BSSY B0, `(.L_x_2) ;  /* 0x0000059000007945 */ /* 0x000fd80003800000 */
[----:B------:R-:W-:Y:S05]  /*0190*/  @!P0 BRA `(.L_x_3) ;  /* 0x00000004005c8947 */ /* 0x000fea0003800000 */
[----:B------:R-:W0:Y:S01]  /*01a0*/  S2UR UR8, SR_CgaCtaId ;  /* 0x00000000000879c3 */ /* 0x000e220000008800 */
[----:B------:R-:W-:Y:S01]  /*01b0*/  UMOV UR4, 0x400 ;  /* 0x0000040000047882 */ /* 0x000fe20000000000 */
[----:B------:R-:W-:Y:S01]  /*01c0*/  UMOV UR5, 0x1 ;  /* 0x0000000100057882 */ /* 0x000fe20000000000 */
[----:B------:R-:W-:Y:S02]  /*01d0*/  UMOV UR6, 0x2 ;  /* 0x0000000200067882 */ /* 0x000fe40000000000 */
[----:B------:R-:W-:-:S04]  /*01e0*/  UIADD3 UR6, -UR6, 0x100000, URZ ;  /* 0x0010000006067890 */ /* 0x000fc8000fffe13f */
[----:B------:R-:W-:Y:S02]  /*01f0*/  USHF.L.U32 UR7, UR6, 0xb, URZ ;  /* 0x0000000b06077899 */ /* 0x000fe4000800063f */
[----:B------:R-:W-:Y:S02]  /*0200*/  USHF.L.U32 UR6, UR6, 0x1, URZ ;  /* 0x0000000106067899 */ /* 0x000fe4000800063f */
[----:B0-----:R-:W-:Y:S02]  /*0210*/  ULEA UR8, UR8, UR4, 0x18 ;  /* 0x0000000408087291 */ /* 0x001fe4000f8ec03f */
[----:B------:R-:W-:-:S04]  /*0220*/  UIADD3 UR4, -UR5, 0x100000, URZ ;  /* 0x0010000005047890 */ /* 0x000fc8000fffe13f */
[----:B------:R-:W-:Y:S02]  /*0230*/  USHF.L.U32 UR5, UR4, 0xb, URZ ;  /* 0x0000000b04057899 */ /* 0x000fe4000800063f */
[----:B------:R-:W-:Y:S01]  /*0240*/  USHF.L.U32 UR4, UR4, 0x1, URZ ;  /* 0x0000000104047899 */ /* 0x000fe2000800063f */
[----:B------:R-:W0:Y:S11]  /*0250*/  FENCE.VIEW.ASYNC.S ;  /* 0x00000000000073c6 */ /* 0x000e360000000000 */
[----:B0-----:R0:W1:Y:S01]  /*0260*/  SYNCS.EXCH.64 URZ, [UR8], UR4 ;  /* 0x00000004083f75b2 */ /* 0x0010620008000100 */
[----:B------:R0:W2:Y:S01]  /*0270*/  SYNCS.EXCH.64 URZ, [UR8+0x128], UR6 ;  /* 0x00012806083f75b2 */ /* 0x0000a20008000100 */
[----:B------:R0:W3:Y:S01]  /*0280*/  SYNCS.EXCH.64 URZ, [UR8+0x8], UR4 ;  /* 0x00000804083f75b2 */ /* 0x0000e20008000100 */
[----:B------:R0:W4:Y:S01]  /*0290*/  SYNCS.EXCH.64 URZ, [UR8+0x130], UR6 ;  /* 0x00013006083f75b2 */ /* 0x0001220008000100 */
[----:B------:R0:W0:Y:S01]  /*02a0*/  SYNCS.EXCH.64 URZ, [UR8+0x10], UR4 ;  /* 0x00001004083f75b2 */ /* 0x0000220008000100 */
        /* <DEDUP_REMOVED lines=69> */
[----:B-1234-:R-:W-:Y:S01]  /*0700*/  NOP ;  /* 0x0000000000007918 */ /* 0x01efe20000000000 */
.L_x_3:
[----:B0-----:R-:W-:Y:S05]  /*0710*/  BSYNC B0 ;  /* 0x0000000000007941 */ /* 0x001fea0003800000 */
.L_x_2:
[----:B------:R-:W0:Y:S01]  /*0720*/  SHFL.IDX PT, R9, R0, RZ, 0x1f ;  /* 0x00001fff00097589 */ /* 0x000e2200000e0000 */
[----:B------:R-:W-:Y:S01]  /*0730*/  LEA.HI R4, R4, R15, RZ, 0x7 ;  /* 0x0000000f04047211 */ /* 0x000fe200078f38ff */
[----:B------:R-:W1:Y:S01]  /*0740*/  S2UR UR13, SR_CTAID.X ;  /* 0x00000000000d79c3 */ /* 0x000e620000002500 */
[----:B------:R-:W-:Y:S01]  /*0750*/  ELECT P0, URZ, PT ;  /* 0x00000000003f782f */ /* 0x000fe20003800000 */
[----:B------:R2:W3:Y:S01]  /*0760*/  SHFL.IDX PT, R8, R0, RZ, 0x1f ;  /* 0x00001fff00087589 */ /* 0x0004e200000e0000 */
[----:B------:R-:W-:Y:S02]  /*0770*/  LOP3.LUT R4, R4, 0xffffff80, RZ, 0xc0, !PT ;  /* 0xffffff8004047812 */ /* 0x000fe400078ec0ff */
[----:B------:R-:W-:Y:S01]  /*0780*/  ELECT P1, URZ, PT ;  /* 0x00000000003f782f */ /* 0x000fe20003820000 */
[----:B------:R-:W-:Y:S01]  /*0790*/  NOP ;  /* 0x0000000000007918 */ /* 0x000fe20000000000 */
[----:B------:R-:W4:Y:S01]  /*07a0*/  S2R R16, SR_CTAID.Y ;  /* 0x0000000000107919 */ /* 0x000f220000002600 */
[----:B------:R-:W-:Y:S01]  /*07b0*/  ULDC UR4, c[0x0][0x150] ;  /* 0x0000540000047ab9 */ /* 0x000fe20000000800 */
[----:B------:R-:W-:Y:S01]  /*07c0*/  IMAD.IADD R14, R15, 0x1, -R4 ;  /* 0x000000010f0e7824 */ /* 0x000fe200078e0a04 */
[----:B------:R-:W5:Y:S01]  /*07d0*/  LDC R10, c[0x0][0x140] ;  /* 0x00005000ff0a7b82 */ /* 0x000f620000000800 */
[----:B------:R4:W4:Y:S01]  /*07e0*/  SHFL.IDX PT, R11, R5, RZ, 0x1f ;  /* 0x00001fff050b7589 */ /* 0x00092200000e0000 */
[----:B--2---:R-:W-:Y:S01]  /*07f0*/  SHF.R.S32.HI R0, RZ, 0x1f, R7 ;  /* 0x0000001fff007819 */ /* 0x004fe20000011407 */
[----:B------:R-:W-:Y:S01]  /*0800*/  UMOV UR12, 0x80 ;  /* 0x00000080000c7882 */ /* 0x000fe20000000000 */
[----:B------:R-:W-:Y:S01]  /*0810*/  SHF.R.S32.HI R23, RZ, 0x1f, R14 ;  /* 0x0000001fff177819 */ /* 0x000fe2000001140e */
[----:B------:R-:W-:Y:S01]  /*0820*/  NOP ;  /* 0x0000000000007918 */ /* 0x000fe20000000000 */
[----:B------:R-:W-:Y:S01]  /*0830*/  LEA.HI R0, R0, R7, RZ, 0x2 ;  /* 0x0000000700007211 */ /* 0x000fe200078f10ff */
[----:B------:R-:W-:Y:S01]  /*0840*/  VIADD R40, R6, 0xffffffff ;  /* 0xffffffff06287836 */ /* 0x000fe20000000000 */
[----:B------:R-:W-:Y:S01]  /*0850*/  LEA.HI R3, R23, R14, RZ, 0x3 ;  /* 0x0000000e17037211 */ /* 0x000fe200078f18ff */
[----:B------:R-:W2:Y:S01]  /*0860*/  LDC R25, c[0x0][0x148] ;  /* 0x00005200ff197b82 */ /* 0x000ea20000000800 */
[----:B------:R-:W-:-:S02]  /*0870*/  LOP3.LUT R0, R0, 0x3ffffffc, RZ, 0xc0, !PT ;  /* 0x3ffffffc00007812 */ /* 0x000fc400078ec0ff */
[--C-:B------:R-:W-:Y:S02]  /*0880*/  SHF.R.S32.HI R4, RZ, 0x3, R3.reuse ;  /* 0x00000003ff047819 */ /* 0x100fe40000011403 */
[----:B0-----:R-:W-:Y:S01]  /*0890*/  ISETP.NE.OR P0, PT, R9, RZ, !P0 ;  /* 0x000000ff0900720c */ /* 0x001fe20004705670 */
[----:B------:R-:W-:Y:S01]  /*08a0*/  IMAD.IADD R0, R7, 0x1, -R0 ;  /* 0x0000000107007824 */ /* 0x000fe200078e0a00 */
[----:B------:R-:W-:Y:S02]  /*08b0*/  SHF.R.S32.HI R3, RZ, 0x1f, R3 ;  /* 0x0000001fff037819 */ /* 0x000fe40000011403 */
[----:B---3--:R-:W-:Y:S02]  /*08c0*/  ISETP.NE.OR P1, PT, R8, RZ, !P1 ;  /* 0x000000ff0800720c */ /* 0x008fe40004f25670 */
[----:B------:R-:W-:Y:S01]  /*08d0*/  LEA.HI R3, R3, R4, RZ, 0x2 ;  /* 0x0000000403037211 */ /* 0x000fe200078f10ff */
[----:B------:R-:W0:Y:S01]  /*08e0*/  LDC R8, c[0x0][0x144] ;  /* 0x00005100ff087b82 */ /* 0x000e220000000800 */
[----:B------:R-:W-:-:S02]  /*08f0*/  ISETP.GE.U32.AND P5, PT, R40, 0x2, PT ;  /* 0x000000022800780c */ /* 0x000fc40003fa6070 */
[----:B------:R-:W-:Y:S02]  /*0900*/  LOP3.LUT R9, R3, 0xfffffffc, RZ, 0xc0, !PT ;  /* 0xfffffffc03097812 */ /* 0x000fe400078ec0ff */
[----:B------:R-:W-:Y:S01]  /*0910*/  SHF.R.S32.HI R3, RZ, 0x1f, R2 ;  /* 0x0000001fff037819 */ /* 0x000fe20000011402 */
[----:B------:R-:W-:Y:S01]  /*0920*/  VOTEU.ALL UP0, P0 ;  /* 0x00000000003f7886 */ /* 0x000fe20000000000 */
[----:B-----5:R-:W-:Y:S01]  /*0930*/  ISETP.EQ.U32.AND P4, PT, R10, 0x1, PT ;  /* 0x000000010a00780c */ /* 0x020fe20003f82070 */
[----:B------:R-:W-:Y:S01]  /*0940*/  IMAD.IADD R9, R4, 0x1, -R9 ;  /* 0x0000000104097824 */ /* 0x000fe200078e0a09 */
[----:B-1----:R-:W-:Y:S01]  /*0950*/  I2FP.F32.U32 R4, UR13 ;  /* 0x0000000d00047c45 */ /* 0x002fe20008201000 */
[----:B------:R-:W-:Y:S01]  /*0960*/  VOTEU.ALL UP1, P1 ;  /* 0x00000000003f7886 */ /* 0x000fe20000820000 */
[----:B------:R-:W1:Y:S01]  /*0970*/  @!UP0 S2UR UR7, SR_CgaCtaId ;  /* 0x00000000000789c3 */ /* 0x000e620000008800 */
[----:B----4-:R-:W-:Y:S01]  /*0980*/  I2FP.F32.U32 R5, R16 ;  /* 0x0000001000057245 */ /* 0x010fe20000201000 */
[----:B------:R-:W-:-:S02]  /*0990*/  IMAD R0, R0, 0x4, R9 ;  /* 0x0000000400007824 */ /* 0x000fc400078e0209 */
[----:B------:R-:W-:Y:S01]  /*09a0*/  FMUL R4, R4, UR4 ;  /* 0x0000000404047c20 */ /* 0x000fe20008400000 */
[----:B------:R-:W-:Y:S01]  /*09b0*/  ULDC UR4, c[0x0][0x154] ;  /* 0x0000550000047ab9 */ /* 0x000fe20000000800 */
[----:B------:R-:W-:Y:S01]  /*09c0*/  LEA.HI R3, R3, R2, RZ, 0x2 ;  /* 0x0000000203037211 */ /* 0x000fe200078f10ff */
[----:B------:R-:W-:Y:S01]  /*09d0*/  FMUL R5, R5, UR4 ;  /* 0x0000000405057c20 */ /* 0x000fe20008400000 */
[----:B------:R-:W-:Y:S01]  /*09e0*/  UMOV UR4, 0x20 ;  /* 0x0000002000047882 */ /* 0x000fe20000000000 */
[----:B------:R-:W3:Y:S01]  /*09f0*/  @!UP1 S2UR UR10, SR_CgaCtaId ;  /* 0x00000000000a99c3 */ /* 0x000ee20000008800 */
[----:B------:R-:W4:Y:S01]  /*0a00*/  F2I.U32.TRUNC.NTZ R4, R4 ;  /* 0x0000000400047305 */ /* 0x000f22000020f000 */
[----:B------:R-:W-:Y:S01]  /*0a10*/  LOP3.LUT R3, R3, 0xfffffffc, RZ, 0xc0, !PT ;  /* 0xfffffffc03037812 */ /* 0x000fe200078ec0ff */
[----:B------:R-:W-:Y:S01]  /*0a20*/  @!UP0 UMOV UR6, 0x400 ;  /* 0x0000040000068882 */ /* 0x000fe20000000000 */
[----:B------:R-:W-:-:S04]  /*0a30*/  @!UP0 UIADD3 UR4, -UR4, 0x100000, URZ ;  /* 0x0010000004048890 */ /* 0x000fc8000fffe13f */
[----:B------:R-:W-:Y:S02]  /*0a40*/  @!UP0 USHF.L.U32 UR5, UR4, 0xb, URZ ;  /* 0x0000000b04058899 */ /* 0x000fe4000800063f */
[----:B------:R-:W-:Y:S01]  /*0a50*/  @!UP0 USHF.L.U32 UR4, UR4, 0x1, URZ ;  /* 0x0000000104048899 */ /* 0x000fe2000800063f */
[----:B------:R-:W-:Y:S01]  /*0a60*/  R2UR UR11, R11 ;  /* 0x000000000b0b72ca */ /* 0x000fe200000e0000 */
[----:B------:R-:W-:Y:S01]  /*0a70*/  @!UP1 UMOV UR9, 0x400 ;  /* 0x0000040000099882 */ /* 0x000fe20000000000 */
[----:B------:R-:W-:Y:S01]  /*0a80*/  IMAD.IADD R22, R2, 0x1, -R3 ;  /* 0x0000000102167824 */ /* 0x000fe200078e0a03 */
[----:B------:R-:W-:Y:S01]  /*0a90*/  VOTEU.ALL UP2, P1 ;  /* 0x00000000003f7886 */ /* 0x000fe20000840000 */
[----:B------:R-:W5:Y:S01]  /*0aa0*/  F2I.U32.TRUNC.NTZ R5, R5 ;  /* 0x0000000500057305 */ /* 0x000f62000020f000 */
[----:B------:R-:W-:Y:S01]  /*0ab0*/  IMAD.SHL.U32 R3, R0, 0x4, RZ ;  /* 0x0000000400037824 */ /* 0x000fe200078e00ff */
[----:B------:R-:W-:Y:S01]  /*0ac0*/  VOTEU.ALL UP3, P1 ;  /* 0x00000000003f7886 */ /* 0x000fe20000860000 */
[----:B------:R-:W-:Y:S01]  /*0ad0*/  VOTEU.ALL UP4, P1 ;  /* 0x00000000003f7886 */ /* 0x000fe20000880000 */
[----:B------:R-:W-:Y:S01]  /*0ae0*/  VOTEU.ALL UP5, P1 ;  /* 0x00000000003f7886 */ /* 0x000fe200008a0000 */
[----:B------:R-:W-:Y:S01]  /*0af0*/  ISETP.NE.AND P1, PT, R22, 0x3, PT ;  /* 0x000000031600780c */ /* 0x000fe20003f25270 */
[----:B-1----:R-:W-:Y:S01]  /*0b00*/  @!UP0 ULEA UR8, UR7, UR6, 0x18 ;  /* 0x0000000607088291 */ /* 0x002fe2000f8ec03f */
[----:B------:R-:W-:Y:S01]  /*0b10*/  LOP3.LUT R10, R0, 0xc, R3, 0x78, !PT ;  /* 0x0000000c000a7812 */ /* 0x000fe200078e7803 */
[----:B------:R-:W-:-:S04]  /*0b20*/  @!UP1 UIADD3 UR6, -UR12, 0x100000, URZ ;  /* 0x001000000c069890 */ /* 0x000fc8000fffe13f */
[----:B------:R-:W-:Y:S02]  /*0b30*/  @!UP1 USHF.L.U32 UR7, UR6, 0xb, URZ ;  /* 0x0000000b06079899 */ /* 0x000fe4000800063f */
[----:B------:R-:W-:Y:S01]  /*0b40*/  @!UP1 USHF.L.U32 UR6, UR6, 0x1, URZ ;  /* 0x0000000106069899 */ /* 0x000fe2000800063f */
[----:B----4-:R-:W-:Y:S01]  /*0b50*/  IMAD.MOV R7, RZ, RZ, -R4 ;  /* 0x000000ffff077224 */ /* 0x010fe200078e0a04 */
[----:B------:R-:W-:Y:S01]  /*0b60*/  VOTEU.ALL UP0, P0 ;  /* 0x00000000003f7886 */ /* 0x000fe20000000000 */
[----:B------:R-:W-:Y:S02]  /*0b70*/  ISETP.EQ.OR P1, PT, R22, RZ, !P1 ;  /* 0x000000ff1600720c */ /* 0x000fe40004f22670 */
[----:B0-----:R-:W-:Y:S01]  /*0b80*/  IMAD R24, R8, R7, UR13 ;  /* 0x0000000d08187e24 */ /* 0x001fe2000f8e0207 */
[----:B---3--:R-:W-:Y:S01]  /*0b90*/  @!UP1 ULEA UR9, UR10, UR9, 0x18 ;  /* 0x000000090a099291 */ /* 0x008fe2000f8ec03f */
[----:B-----5:R-:W-:Y:S01]  /*0ba0*/  IMAD.MOV R26, RZ, RZ, -R5 ;  /* 0x000000ffff1a7224 */ /* 0x020fe200078e0a05 */
[----:B------:R-:W-:Y:S01]  /*0bb0*/  VOTEU.ALL UP1, P0 ;  /* 0x00000000003f7886 */ /* 0x000fe20000020000 */
[----:B------:R-:W-:Y:S01]  /*0bc0*/  LOP3.LUT P0, RZ, R14, 0x7, RZ, 0xc0, !PT ;  /* 0x000000070eff7812 */ /* 0x000fe2000780c0ff */
[----:B------:R-:W0:Y:S02]  /*0bd0*/  FENCE.VIEW.ASYNC.S ;  /* 0x00000000000073c6 */ /* 0x000e240000000000 */
[----:B0-----:R0:W1:Y:S01]  /*0be0*/  @!UP0 SYNCS.EXCH.64 URZ, [UR8+0x280], UR4 ;  /* 0x00028004083f85b2 */ /* 0x0010620008000100 */
[----:B--2---:R-:W-:Y:S01]  /*0bf0*/  IMAD R3, R25, R26, R16 ;  /* 0x0000001a19037224 */ /* 0x004fe200078e0210 */
[----:B------:R-:W-:-:S02]  /*0c00*/  ISETP.EQ.AND P1, PT, R6, RZ, P1 ;  /* 0x000000ff0600720c */ /* 0x000fc40000f22270 */
[----:B------:R-:W-:Y:S02]  /*0c10*/  ISETP.LT.U32.AND P0, PT, R10, 0x2, !P0 ;  /* 0x000000020a00780c */ /* 0x000fe40004701070 */
[----:B------:R-:W-:Y:S02]  /*0c20*/  ISETP.NE.AND P3, PT, R3, R10, PT ;  /* 0x0000000a0300720c */ /* 0x000fe40003f65270 */
[----:B------:R-:W-:Y:S02]  /*0c30*/  SEL R7, RZ, 0x1, !P1 ;  /* 0x00000001ff077807 */ /* 0x000fe40004800000 */
[----:B------:R-:W-:Y:S02]  /*0c40*/  ISETP.EQ.OR P3, PT, R24, RZ, !P3 ;  /* 0x000000ff1800720c */ /* 0x000fe40005f62670 */
[----:B------:R-:W-:Y:S02]  /*0c50*/  ISETP.NE.AND P2, PT, R6, RZ, PT ;  /* 0x000000ff0600720c */ /* 0x000fe40003f45270 */
[----:B------:R-:W-:Y:S01]  /*0c60*/  PLOP3.LUT P0, PT, P0, P3, PT, 0x80, 0x0 ;  /* 0x000000000000781c */ /* 0x000fe20000707070 */
[----:B------:R0:W2:Y:S01]  /*0c70*/  @!UP1 SYNCS.EXCH.64 URZ, [UR8+0x288], UR4 ;  /* 0x00028804083f95b2 */ /* 0x0000a20008000100 */
[----:B------:R-:W-:Y:S01]  /*0c80*/  NOP ;  /* 0x0000000000007918 */ /* 0x000fe20000000000 */
[----:B------:R-:W-:Y:S01]  /*0c90*/  SEL R7, R7, 0x2, P5 ;  /* 0x0000000207077807 */ /* 0x000fe20002800000 */
[----:B------:R0:W3:Y:S01]  /*0ca0*/  @!UP2 SYNCS.EXCH.64 URZ, [UR9+0x260], UR6 ;  /* 0x00026006093fa5b2 */ /* 0x0000e20008000100 */
[----:B------:R0:W4:Y:S01]  /*0cb0*/  @!UP3 SYNCS.EXCH.64 URZ, [UR9+0x268], UR6 ;  /* 0x00026806093fb5b2 */ /* 0x0001220008000100 */
[----:B------:R0:W0:Y:S01]  /*0cc0*/  @!UP4 SYNCS.EXCH.64 URZ, [UR9+0x270], UR6 ;  /* 0x00027006093fc5b2 */ /* 0x0000220008000100 */
[----:B------:R0:W0:Y:S01]  /*0cd0*/  @!UP5 SYNCS.EXCH.64 URZ, [UR9+0x278], UR6 ;  /* 0x00027806093fd5b2 */ /* 0x0000220008000100 */
[----:B------:R-:W-:Y:S01]  /*0ce0*/  NOP ;  /* 0x0000000000007918 */ /* 0x000fe20000000000 */
[----:B------:R-:W-:Y:S05]  /*0cf0*/  @!P4 BRA `(.L_x_4) ;  /* 0x000000000008c947 */ /* 0x000fea0003800000 */
[----:B01234-:R-:W-:Y:S01]  /*0d00*/  UCGABAR_ARV ;  /* 0x00000000000079c7 */ /* 0x01ffe20008000000 */
[----:B------:R-:W-:Y:S05]  /*0d10*/  BRA `(.L_x_5) ;  /* 0x0000000000047947 */ /* 0x000fea0003800000 */
.L_x_4:
[----:B01234-:R-:W-:Y:S01]  /*0d20*/  NOP ;  /* 0x0000000000007918 */ /* 0x01ffe20000000000 */
.L_x_5:
[----:B------:R-:W-:Y:S01]  /*0d30*/  ULDC.64 UR4, c[0x0][0x598] ;  /* 0x0001660000047ab9 */ /* 0x000fe20000000a00 */
[----:B------:R-:W-:Y:S01]  /*0d40*/  ULDC.64 UR20, c[0x0][0x208] ;  /* 0x0000820000147ab9 */ /* 0x000fe20000000a00 */
[----:B------:R-:W-:-:S04]  /*0d50*/  ISETP.NE.U32.AND P1, PT, RZ, UR4, PT ;  /* 0x00000004ff007c0c */ /* 0x000fc8000bf25070 */
[----:B------:R-:W-:-:S13]  /*0d60*/  ISETP.NE.AND.EX P1, PT, RZ, UR5, PT, P1 ;  /* 0x00000005ff007c0c */ /* 0x000fda000bf25310 */
[----:B------:R-:W-:Y:S05]  /*0d70*/  @!P1 BRA `(.L_x_6) ;  /* 0x00000000001c9947 */ /* 0x000fea0003800000 */
[----:B------:R-:W0:Y:S02]  /*0d80*/  LDC.64 R2, c[0x0][0x598] ;  /* 0x00016600ff027b82 */ /* 0x000e240000000a00 */
[----:B0-----:R-:W2:Y:S02]  /*0d90*/  LDG.E.64 R2, desc[UR20][R2.64] ;  /* 0x0000001402027981 */ /* 0x001ea4000c1e1b00 */
[----:B--2---:R-:W-:-:S04]  /*0da0*/  ISETP.NE.U32.AND P1, PT, R2, RZ, PT ;  /* 0x000000ff0200720c */ /* 0x004fc80003f25070 */
[----:B------:R-:W-:-:S13]  /*0db0*/  ISETP.NE.AND.EX P1, PT, R3, RZ, PT, P1 ;  /* 0x000000ff0300720c */ /* 0x000fda0003f25310 */
[----:B------:R-:W-:Y:S05]  /*0dc0*/  @!P1 BRA `(.L_x_6) ;  /* 0x0000000000089947 */ /* 0x000fea0003800000 */
[----:B------:R0:W5:Y:S01]  /*0dd0*/  LD.E R11, desc[UR20][R2.64] ;  /* 0x00000014020b7980 */ /* 0x000162000c101900 */
[----:B------:R-:W-:Y:S05]  /*0de0*/  BRA `(.L_x_7) ;  /* 0x0000000000207947 */ /* 0x000fea0003800000 */
.L_x_6:
[----:B------:R-:W-:Y:S02]  /*0df0*/  ULDC.64 UR4, c[0x0][0x588] ;  /* 0x0001620000047ab9 */ /* 0x000fe40000000a00 */
[----:B------:R-:W-:-:S04]  /*0e00*/  ISETP.NE.U32.AND P1, PT, RZ, UR4, PT ;  /* 0x00000004ff007c0c */ /* 0x000fc8000bf25070 */
[----:B------:R-:W-:-:S13]  /*0e10*/  ISETP.NE.AND.EX P1, PT, RZ, UR5, PT, P1 ;  /* 0x00000005ff007c0c */ /* 0x000fda000bf25310 */
[----:B------:R-:W-:Y:S05]  /*0e20*/  @!P1 BRA `(.L_x_8) ;  /* 0x00000000000c9947 */ /* 0x000fea0003800000 */
[----:B------:R-:W0:Y:S02]  /*0e30*/  LDC.64 R2, c[0x0][0x588] ;  /* 0x00016200ff027b82 */ /* 0x000e240000000a00 */
[----:B0-----:R1:W5:Y:S01]  /*0e40*/  LDG.E R11, desc[UR20][R2.64] ;  /* 0x00000014020b7981 */ /* 0x001362000c1e1900 */
[----:B------:R-:W-:Y:S05]  /*0e50*/  BRA `(.L_x_7) ;  /* 0x0000000000047947 */ /* 0x000fea0003800000 */
.L_x_8:
[----:B------:R-:W2:Y:S02]  /*0e60*/  LDC R11, c[0x0][0x580] ;  /* 0x00016000ff0b7b82 */ /* 0x000ea40000000800 */
.L_x_7:
[----:B------:R-:W-:Y:S02]  /*0e70*/  ULDC.64 UR4, c[0x0][0x5a0] ;  /* 0x0001680000047ab9 */ /* 0x000fe40000000a00 */
[----:B------:R-:W-:-:S04]  /*0e80*/  ISETP.NE.U32.AND P1, PT, RZ, UR4, PT ;  /* 0x00000004ff007c0c */ /* 0x000fc8000bf25070 */
[----:B------:R-:W-:-:S13]  /*0e90*/  ISETP.NE.AND.EX P1, PT, RZ, UR5, PT, P1 ;  /* 0x00000005ff007c0c */ /* 0x000fda000bf25310 */
[----:B------:R-:W-:Y:S05]  /*0ea0*/  @!P1 BRA `(.L_x_9) ;  /* 0x00000000001c9947 */ /* 0x000fea0003800000 */
[----:B01----:R-:W0:Y:S02]  /*0eb0*/  LDC.64 R2, c[0x0][0x5a0] ;  /* 0x00016800ff027b82 */ /* 0x003e240000000a00 */
[----:B0-----:R-:W3:Y:S02]  /*0ec0*/  LDG.E.64 R2, desc[UR20][R2.64] ;  /* 0x0000001402027981 */ /* 0x001ee4000c1e1b00 */
[----:B---3--:R-:W-:-:S04]  /*0ed0*/  ISETP.NE.U32.AND P1, PT, R2, RZ, PT ;  /* 0x000000ff0200720c */ /* 0x008fc80003f25070 */
[----:B------:R-:W-:-:S13]  /*0ee0*/  ISETP.NE.AND.EX P1, PT, R3, RZ, PT, P1 ;  /* 0x000000ff0300720c */ /* 0x000fda0003f25310 */
[----:B------:R-:W-:Y:S05]  /*0ef0*/  @!P1 BRA `(.L_x_9) ;  /* 0x0000000000089947 */ /* 0x000fea0003800000 */
[----:B------:R0:W5:Y:S01]  /*0f00*/  LD.E R12, desc[UR20][R2.64] ;  /* 0x00000014020c7980 */ /* 0x000162000c101900 */
[----:B------:R-:W-:Y:S05]  /*0f10*/  BRA `(.L_x_10) ;  /* 0x0000000000207947 */ /* 0x000fea0003800000 */
.L_x_9:
[----:B------:R-:W-:Y:S02]  /*0f20*/  ULDC.64 UR4, c[0x0][0x590] ;  /* 0x0001640000047ab9 */ /* 0x000fe40000000a00 */
[----:B------:R-:W-:-:S04]  /*0f30*/  ISETP.NE.U32.AND P1, PT, RZ, UR4, PT ;  /* 0x00000004ff007c0c */ /* 0x000fc8000bf25070 */
[----:B------:R-:W-:-:S13]  /*0f40*/  ISETP.NE.AND.EX P1, PT, RZ, UR5, PT, P1 ;  /* 0x00000005ff007c0c */ /* 0x000fda000bf25310 */
[----:B------:R-:W-:Y:S05]  /*0f50*/  @!P1 BRA `(.L_x_11) ;  /* 0x00000000000c9947 */ /* 0x000fea0003800000 */
[----:B------:R-:W3:Y:S02]  /*0f60*/  LDC.64 R12, c[0x0][0x590] ;  /* 0x00016400ff0c7b82 */ /* 0x000ee40000000a00 */
[----:B---3--:R3:W5:Y:S01]  /*0f70*/  LDG.E R12, desc[UR20][R12.64] ;  /* 0x000000140c0c7981 */ /* 0x008762000c1e1900 */
[----:B------:R-:W-:Y:S05]  /*0f80*/  BRA `(.L_x_10) ;  /* 0x0000000000047947 */ /* 0x000fea0003800000 */
.L_x_11:
[----:B------:R-:W4:Y:S02]  /*0f90*/  LDC R12, c[0x0][0x584] ;  /* 0x00016100ff0c7b82 */ /* 0x000f240000000800 */
.L_x_10:
[----:B------:R-:W1:Y:S01]  /*0fa0*/  LDC R0, c[0x0][0x65c] ;  /* 0x00019700ff007b82 */ /* 0x000e620000000800 */
[----:B------:R-:W-:Y:S01]  /*0fb0*/  ULDC UR8, c[0x0][0x28c] ;  /* 0x0000a30000087ab9 */ /* 0x000fe20000000800 */
[----:B------:R-:W-:Y:S01]  /*0fc0*/  ISETP.NE.AND P1, PT, R6, 0x2, PT ;  /* 0x000000020600780c */ /* 0x000fe20003f25270 */
[----:B------:R-:W-:Y:S01]  /*0fd0*/  UIADD3 UR8, UR8, 0x1f, URZ ;  /* 0x0000001f08087890 */ /* 0x000fe2000fffe03f */
[----:B------:R-:W-:Y:S01]  /*0fe0*/  IMAD.U32 R4, RZ, RZ, UR13 ;  /* 0x0000000dff047e24 */ /* 0x000fe2000f8e00ff */
[----:B------:R-:W-:Y:S01]  /*0ff0*/  UMOV UR5, URZ ;  /* 0x0000003f00057c82 */ /* 0x000fe20008000000 */
[----:B------:R-:W-:Y:S01]  /*1000*/  UMOV UR4, URZ ;  /* 0x0000003f00047c82 */ /* 0x000fe20008000000 */
[----:B------:R-:W-:-:S04]  /*1010*/  USHF.R.S32.HI UR9, URZ, 0x1f, UR8 ;  /* 0x0000001f3f097899 */ /* 0x000fc80008011408 */
[----:B------:R-:W-:Y:S01]  /*1020*/  ULEA.HI UR9, UR9, UR8, URZ, 0x5 ;  /* 0x0000000809097291 */ /* 0x000fe2000f8f283f */
[----:B-1----:R-:W-:-:S13]  /*1030*/  ISETP.NE.AND P3, PT, R0, 0x1, PT ;  /* 0x000000010000780c */ /* 0x002fda0003f65270 */
[----:B0-----:R-:W0:Y:S01]  /*1040*/  @P3 LDC R3, c[0x0][0x10] ;  /* 0x00000400ff033b82 */ /* 0x001e220000000800 */
[----:B------:R-:W-:Y:S02]  /*1050*/  @P3 IMAD.MOV.U32 R17, RZ, RZ, RZ ;  /* 0x000000ffff113224 */ /* 0x000fe400078e00ff */
[----:B------:R-:W-:-:S05]  /*1060*/  @P3 IMAD.MOV.U32 R5, RZ, RZ, RZ ;  /* 0x000000ffff053224 */ /* 0x000fca00078e00ff */
[----:B------:R-:W1:Y:S01]  /*1070*/  @!P3 LDC R9, c[0x0][0xc] ;  /* 0x00000300ff09bb82 */ /* 0x000e620000000800 */
[----:B------:R-:W-:Y:S01]  /*1080*/  ULDC UR6, c[0x0][0xc] ;  /* 0x0000030000067ab9 */ /* 0x000fe20000000800 */
[----:B------:R-:W-:Y:S02]  /*1090*/  ULDC UR7, c[0x0][0x10] ;  /* 0x0000040000077ab9 */ /* 0x000fe40000000800 */
[----:B------:R-:W-:-:S04]  /*10a0*/  UIMAD.WIDE.U32 UR6, UR6, UR7, URZ ;  /* 0x00000007060672a5 */ /* 0x000fc8000f8e003f */
[----:B------:R-:W3:Y:S01]  /*10b0*/  LDC R8, c[0x0][0x14] ;  /* 0x00000500ff087b82 */ /* 0x000ee20000000800 */
[----:B0-----:R-:W-:Y:S01]  /*10c0*/  @P3 IMAD.WIDE.U32 R2, R3, UR13, R16 ;  /* 0x0000000d03023c25 */ /* 0x001fe2000f8e0010 */
[----:B------:R-:W-:-:S03]  /*10d0*/  USHF.R.S32.HI UR13, URZ, 0x5, UR9 ;  /* 0x000000053f0d7899 */ /* 0x000fc60008011409 */
[----:B------:R-:W-:Y:S02]  /*10e0*/  @P3 IMAD.IADD R3, R3, 0x1, R5 ;  /* 0x0000000103033824 */ /* 0x000fe400078e0205 */
[----:B------:R-:W-:Y:S02]  /*10f0*/  IMAD.MOV.U32 R5, RZ, RZ, RZ ;  /* 0x000000ffff057224 */ /* 0x000fe400078e00ff */
[----:B-1----:R-:W-:-:S04]  /*1100*/  @!P3 IMAD.WIDE.U32 R4, R16, R9, R4 ;  /* 0x000000091004b225 */ /* 0x002fc800078e0004 */
[----:B------:R-:W-:Y:S02]  /*1110*/  @!P3 IMAD.MOV.U32 R2, RZ, RZ, R4 ;  /* 0x000000ffff02b224 */ /* 0x000fe400078e0004 */
[C---:B---3--:R-:W-:Y:S02]  /*1120*/  IMAD R13, R8.reuse, UR7, RZ ;  /* 0x00000007080d7c24 */ /* 0x048fe4000f8e02ff */
[----:B------:R-:W-:Y:S01]  /*1130*/  IMAD.WIDE.U32 R8, R8, UR6, RZ ;  /* 0x0000000608087c25 */ /* 0x000fe2000f8e00ff */
[----:B------:R-:W-:-:S03]  /*1140*/  ULDC.64 UR6, c[0x0][0x650] ;  /* 0x0001940000067ab9 */ /* 0x000fc60000000a00 */
[----:B------:R-:W-:Y:S02]  /*1150*/  @!P3 IMAD.MOV.U32 R3, RZ, RZ, R5 ;  /* 0x000000ffff03b224 */ /* 0x000fe400078e0005 */
[----:B------:R-:W-:Y:S01]  /*1160*/  IMAD.IADD R0, R9, 0x1, R13 ;  /* 0x0000000109007824 */ /* 0x000fe200078e020d */
[----:B------:R-:W-:Y:S06]  /*1170*/  @P1 BRA `(.L_x_12) ;  /* 0x0000000000281947 */ /* 0x000fec0003800000 */
[----:B------:R-:W-:Y:S01]  /*1180*/  UIMAD.WIDE.U32 UR4, UR13, -0x45306eb3, URZ ;  /* 0xbacf914d0d0478a5 */ /* 0x000fe2000f8e003f */
[----:B------:R-:W-:Y:S01]  /*1190*/  IADD3 R2, P1, R2, R8, RZ ;  /* 0x0000000802027210 */ /* 0x000fe20007f3e0ff */
[----:B------:R-:W-:Y:S02]  /*11a0*/  UISETP.GE.U32.AND UP0, UPT, UR13, 0x25, UPT ;  /* 0x000000250d00788c */ /* 0x000fe4000bf06070 */
[----:B------:R-:W-:Y:S02]  /*11b0*/  UIADD3 UR4, -UR5, UR13, URZ ;  /* 0x0000000d05047290 */ /* 0x000fe4000fffe13f */
[----:B------:R-:W-:Y:S02]  /*11c0*/  IMAD.X R3, R0, 0x1, R3, P1 ;  /* 0x0000000100037824 */ /* 0x000fe400008e0603 */
[----:B------:R-:W-:-:S04]  /*11d0*/  ULEA.HI UR4, UR4, UR5, URZ, 0x1f ;  /* 0x0000000504047291 */ /* 0x000fc8000f8ff83f */
[----:B------:R-:W-:-:S03]  /*11e0*/  USHF.R.U32.HI UR5, URZ, 0x5, UR4 ;  /* 0x000000053f057899 */ /* 0x000fc60008011604 */
[----:B------:R-:W-:Y:S01]  /*11f0*/  UMOV UR4, URZ ;  /* 0x0000003f00047c82 */ /* 0x000fe20008000000 */
[----:B------:R-:W-:Y:S02]  /*1200*/  @UP0 ULOP3.LUT UR4, UR5, 0x1, URZ, 0xc0, !UPT ;  /* 0x0000000105040892 */ /* 0x000fe4000f8ec03f */
[----:B------:R-:W-:-:S12]  /*1210*/  UIMAD UR5, UR5, -0x25, UR13 ;  /* 0xffffffdb050578a4 */ /* 0x000fd8000f8e020d */
.L_x_12:
[----:B------:R-:W-:Y:S01]  /*1220*/  ISETP.GE.U32.AND P1, PT, R2, UR6, PT ;  /* 0x0000000602007c0c */ /* 0x000fe2000bf26070 */
[----:B------:R-:W-:Y:S01]  /*1230*/  IMAD.MOV.U32 R6, RZ, RZ, -0x1 ;  /* 0xffffffffff067424 */ /* 0x000fe200078e00ff */
[----:B------:R-:W-:Y:S01]  /*1240*/  PRMT R13, RZ, 0x7610, R13 ;  /* 0x00007610ff0d7816 */ /* 0x000fe2000000000d */
[----:B------:R-:W-:Y:S01]  /*1250*/  IMAD.MOV.U32 R5, RZ, RZ, -0x1 ;  /* 0xffffffffff057424 */ /* 0x000fe200078e00ff */
[----:B------:R-:W-:Y:S01]  /*1260*/  ISETP.GE.U32.AND.EX P1, PT, R3, UR7, PT, P1 ;  /* 0x0000000703007c0c */ /* 0x000fe2000bf26110 */
[----:B------:R-:W-:-:S12]  /*1270*/  IMAD.MOV.U32 R4, RZ, RZ, -0x1 ;  /* 0xffffffffff047424 */ /* 0x000fd800078e00ff */
[----:B------:R-:W-:Y:S05]  /*1280*/  @P1 BRA `(.L_x_13) ;  /* 0x0000000400241947 */ /* 0x000fea0003800000 */
[----:B------:R-:W0:Y:S01]  /*1290*/  LDC.64 R28, c[0x0][0x628] ;  /* 0x00018a00ff1c7b82 */ /* 0x000e220000000a00 */
[----:B------:R-:W-:Y:S02]  /*12a0*/  IMAD.MOV.U32 R4, RZ, RZ, R2 ;  /* 0x000000ffff047224 */ /* 0x000fe400078e0002 */
[----:B------:R-:W-:-:S05]  /*12b0*/  IMAD.MOV.U32 R5, RZ, RZ, R3 ;  /* 0x000000ffff057224 */ /* 0x000fca00078e0003 */
[----:B------:R-:W1:Y:S08]  /*12c0*/  LDC R6, c[0x0][0x630] ;  /* 0x00018c00ff067b82 */ /* 0x000e700000000800 */
[----:B------:R-:W3:Y:S01]  /*12d0*/  LDC.64 R30, c[0x0][0x620] ;  /* 0x00018800ff1e7b82 */ /* 0x000ee20000000a00 */
[----:B0-----:R-:W-:-:S04]  /*12e0*/  ISETP.NE.U32.AND P1, PT, R28, RZ, PT ;  /* 0x000000ff1c00720c */ /* 0x001fc80003f25070 */
[----:B------:R-:W-:-:S13]  /*12f0*/  ISETP.NE.AND.EX P1, PT, R29, RZ, PT, P1 ;  /* 0x000000ff1d00720c */ /* 0x000fda0003f25310 */
[----:B-1-3--:R-:W-:Y:S05]  /*1300*/  @!P1 BRA `(.L_x_14) ;  /* 0x0000000000289947 */ /* 0x00afea0003800000 */
[----:B------:R-:W0:Y:S02]  /*1310*/  LDC R13, c[0x0][0x634] ;  /* 0x00018d00ff0d7b82 */ /* 0x000e240000000800 */
[----:B0-----:R-:W-:-:S05]  /*1320*/  IADD3 R13, P1, R2, R13, RZ ;  /* 0x0000000d020d7210 */ /* 0x001fca0007f3e0ff */
[----:B------:R-:W-:-:S04]  /*1330*/  IMAD.X R27, RZ, RZ, R3, P1 ;  /* 0x000000ffff1b7224 */ /* 0x000fc800008e0603 */
[----:B------:R-:W-:-:S04]  /*1340*/  IMAD.WIDE.U32 R4, R27, R28, RZ ;  /* 0x0000001c1b047225 */ /* 0x000fc800078e00ff */
[----:B------:R-:W-:-:S04]  /*1350*/  IMAD.WIDE.U32 R18, P1, R13, R29, R4 ;  /* 0x0000001d0d127225 */ /* 0x000fc80007820004 */
[----:B------:R-:W-:-:S04]  /*1360*/  IMAD.WIDE.U32 R4, R13, R28, RZ ;  /* 0x0000001c0d047225 */ /* 0x000fc800078e00ff */
[----:B------:R-:W-:Y:S01]  /*1370*/  IMAD.X R21, RZ, RZ, RZ, P1 ;  /* 0x000000ffff157224 */ /* 0x000fe200008e06ff */
[----:B------:R-:W-:Y:S01]  /*1380*/  IADD3 RZ, P1, R5, R18, RZ ;  /* 0x0000001205ff7210 */ /* 0x000fe20007f3e0ff */
[----:B------:R-:W-:-:S04]  /*1390*/  IMAD.MOV.U32 R20, RZ, RZ, R19 ;  /* 0x000000ffff147224 */ /* 0x000fc800078e0013 */
[----:B------:R-:W-:-:S08]  /*13a0*/  IMAD.WIDE.U32.X R4, R27, R29, R20, P1 ;  /* 0x0000001d1b047225 */ /* 0x000fd000008e0414 */
.L_x_14:
[----:B------:R-:W0:Y:S01]  /*13b0*/  LDC.64 R32, c[0x0][0x640] ;  /* 0x00019000ff207b82 */ /* 0x000e220000000a00 */
[-CC-:B------:R-:W-:Y:S01]  /*13c0*/  SHF.R.U64 R37, R4, R6.reuse, R5.reuse ;  /* 0x0000000604257219 */ /* 0x180fe20000001205 */
[----:B------:R-:W-:Y:S01]  /*13d0*/  IMAD.MOV.U32 R35, RZ, RZ, 0x1 ;  /* 0x00000001ff237424 */ /* 0x000fe200078e00ff */
[----:B------:R-:W-:Y:S02]  /*13e0*/  SHF.R.U32.HI R4, RZ, R6, R5 ;  /* 0x00000006ff047219 */ /* 0x000fe40000011605 */
[----:B------:R-:W-:-:S03]  /*13f0*/  IADD3 R13, P1, RZ, -R37, RZ ;  /* 0x80000025ff0d7210 */ /* 0x000fc60007f3e0ff */
[----:B------:R-:W1:Y:S02]  /*1400*/  LDC R18, c[0x0][0x618] ;  /* 0x00018600ff127b82 */ /* 0x000e640000000800 */
[----:B------:R-:W-:-:S04]  /*1410*/  IMAD.X R5, RZ, RZ, ~R4, P1 ;  /* 0x000000ffff057224 */ /* 0x000fc800008e0e04 */
[-C--:B------:R-:W-:Y:S02]  /*1420*/  IMAD R6, R5, R30.reuse, RZ ;  /* 0x0000001e05067224 */ /* 0x080fe400078e02ff */
[----:B------:R-:W3:Y:S01]  /*1430*/  LDC R19, c[0x0][0x608] ;  /* 0x00018200ff137b82 */ /* 0x000ee20000000800 */
[----:B------:R-:W-:-:S04]  /*1440*/  IMAD.WIDE.U32 R4, R13, R30, R2 ;  /* 0x0000001e0d047225 */ /* 0x000fc800078e0002 */
[----:B------:R-:W-:-:S03]  /*1450*/  IMAD R13, R13, R31, R6 ;  /* 0x0000001f0d0d7224 */ /* 0x000fc600078e0206 */
[----:B------:R-:W2:Y:S01]  /*1460*/  LDC R28, c[0x0][0x658] ;  /* 0x00019600ff1c7b82 */ /* 0x000ea20000000800 */
[----:B------:R-:W-:Y:S01]  /*1470*/  IMAD.IADD R5, R5, 0x1, R13 ;  /* 0x0000000105057824 */ /* 0x000fe200078e020d */
[----:B0-----:R-:W-:Y:S01]  /*1480*/  ISETP.NE.U32.AND P1, PT, R32, RZ, PT ;  /* 0x000000ff2000720c */ /* 0x001fe20003f25070 */
[----:B------:R-:W-:-:S03]  /*1490*/  IMAD.MOV.U32 R13, RZ, RZ, -0x1 ;  /* 0xffffffffff0d7424 */ /* 0x000fc600078e00ff */
[----:B------:R-:W-:Y:S02]  /*14a0*/  ISETP.NE.AND.EX P1, PT, R33, RZ, PT, P1 ;  /* 0x000000ff2100720c */ /* 0x000fe40003f25310 */
[----:B------:R-:W0:Y:S01]  /*14b0*/  LDC R31, c[0x0][0x600] ;  /* 0x00018000ff1f7b82 */ /* 0x000e220000000800 */
[-CC-:B-1----:R-:W-:Y:S02]  /*14c0*/  SHF.R.U64 R29, R4, R18.reuse, R5.reuse ;  /* 0x00000012041d7219 */ /* 0x182fe40000001205 */
[----:B------:R-:W-:-:S05]  /*14d0*/  SHF.R.U32.HI R4, RZ, R18, R5 ;  /* 0x00000012ff047219 */ /* 0x000fca0000011605 */
[----:B------:R-:W1:Y:S01]  /*14e0*/  LDC R30, c[0x0][0x648] ;  /* 0x00019200ff1e7b82 */ /* 0x000e620000000800 */
[-CC-:B---3--:R-:W-:Y:S02]  /*14f0*/  SHF.R.U64 R39, R29, R19.reuse, R4.reuse ;  /* 0x000000131d277219 */ /* 0x188fe40000001204 */
[----:B------:R-:W-:-:S05]  /*1500*/  SHF.R.U32.HI R5, RZ, R19, R4 ;  /* 0x00000013ff057219 */ /* 0x000fca0000011604 */
[----:B------:R-:W3:Y:S01]  /*1510*/  LDC R34, c[0x0][0x638] ;  /* 0x00018e00ff227b82 */ /* 0x000ee20000000800 */
[-C--:B--2---:R-:W-:Y:S02]  /*1520*/  SHF.L.U32 R4, R13, R28.reuse, RZ ;  /* 0x0000001c0d047219 */ /* 0x084fe400000006ff */
[--C-:B------:R-:W-:Y:S02]  /*1530*/  SHF.R.U64 R38, R39, R28, R5.reuse ;  /* 0x0000001c27267219 */ /* 0x100fe40000001205 */
[----:B------:R-:W-:Y:S02]  /*1540*/  LOP3.LUT R6, RZ, R4, RZ, 0x33, !PT ;  /* 0x00000004ff067212 */ /* 0x000fe400078e33ff */
[----:B------:R-:W-:Y:S01]  /*1550*/  SHF.R.U32.HI R5, RZ, R28, R5 ;  /* 0x0000001cff057219 */ /* 0x000fe20000011605 */
[----:B------:R-:W2:Y:S01]  /*1560*/  LDC R36, c[0x0][0x610] ;  /* 0x00018400ff247b82 */ /* 0x000ea20000000800 */
[----:B------:R-:W-:Y:S01]  /*1570*/  IMAD.MOV.U32 R4, RZ, RZ, R38 ;  /* 0x000000ffff047224 */ /* 0x000fe200078e0026 */
[----:B------:R-:W-:Y:S06]  /*1580*/  @!P1 BRA `(.L_x_15) ;  /* 0x0000000000289947 */ /* 0x000fec0003800000 */
[----:B------:R-:W4:Y:S02]  /*1590*/  LDC R13, c[0x0][0x64c] ;  /* 0x00019300ff0d7b82 */ /* 0x000f240000000800 */
[----:B----4-:R-:W-:-:S05]  /*15a0*/  IADD3 R13, P1, R38, R13, RZ ;  /* 0x0000000d260d7210 */ /* 0x010fca0007f3e0ff */
        /* <DEDUP_REMOVED lines=8> */
.L_x_15:
[----:B-1----:R-:W-:Y:S01]  /*1630*/  SHF.R.U64 R13, R4, R30, R5 ;  /* 0x0000001e040d7219 */ /* 0x002fe20000001205 */
[----:B------:R-:W-:Y:S01]  /*1640*/  @P3 IMAD R24, R25, R26, R16 ;  /* 0x0000001a19183224 */ /* 0x000fe200078e0210 */
[----:B------:R-:W-:Y:S01]  /*1650*/  LOP3.LUT R5, R39, R6, RZ, 0xc0, !PT ;  /* 0x0000000627057212 */ /* 0x000fe200078ec0ff */
[----:B0-----:R-:W-:Y:S01]  /*1660*/  VIADD R6, R31, 0xffffffff ;  /* 0xffffffff1f067836 */ /* 0x001fe20000000000 */
[----:B------:R-:W-:Y:S01]  /*1670*/  SHF.L.U32 R4, R35, R28, RZ ;  /* 0x0000001c23047219 */ /* 0x000fe200000006ff */
[----:B------:R-:W-:-:S03]  /*1680*/  IMAD.MOV R17, RZ, RZ, -R13 ;  /* 0x000000ffff117224 */ /* 0x000fc600078e0a0d */
[----:B------:R-:W-:Y:S01]  /*1690*/  LOP3.LUT R29, R29, R6, RZ, 0xc0, !PT ;  /* 0x000000061d1d7212 */ /* 0x000fe200078ec0ff */
[----:B------:R-:W-:Y:S02]  /*16a0*/  IMAD R5, R4, R13, R5 ;  /* 0x0000000d04057224 */ /* 0x000fe400078e0205 */
[----:B---3--:R-:W-:Y:S02]  /*16b0*/  IMAD R4, R17, R34, R38 ;  /* 0x0000002211047224 */ /* 0x008fe400078e0226 */
[----:B--2---:R-:W-:Y:S02]  /*16c0*/  IMAD R6, R5, R36, R24 ;  /* 0x0000002405067224 */ /* 0x004fe400078e0218 */
[----:B------:R-:W-:Y:S02]  /*16d0*/  IMAD R17, R4, R31, R29 ;  /* 0x0000001f04117224 */ /* 0x000fe400078e021d */
[----:B------:R-:W-:Y:S02]  /*16e0*/  IMAD.MOV.U32 R13, RZ, RZ, 0x1 ;  /* 0x00000001ff0d7424 */ /* 0x000fe400078e00ff */
[----:B------:R-:W-:Y:S01]  /*16f0*/  IMAD.MOV.U32 R4, RZ, RZ, R37 ;  /* 0x000000ffff047224 */ /* 0x000fe200078e0025 */
[----:B------:R-:W-:-:S02]  /*1700*/  SEL R5, R17, R6, !P3 ;  /* 0x0000000611057207 */ /* 0x000fc40005800000 */
[----:B------:R-:W-:-:S07]  /*1710*/  SEL R6, R6, R17, !P3 ;  /* 0x0000001106067207 */ /* 0x000fce0005800000 */
.L_x_13:
[----:B------:R-:W-:Y:S05]  /*1720*/  @!P4 BRA `(.L_x_16) ;  /* 0x00000000000cc947 */ /* 0x000fea0003800000 */
[----:B------:R-:W-:Y:S01]  /*1730*/  UCGABAR_WAIT ;  /* 0x0000000000007dc7 */ /* 0x000fe20008000000 */
[----:B------:R-:W-:Y:S01]  /*1740*/  CCTL.IVALL ;  /* 0x00000000ff00798f */ /* 0x000fe20002000000 */
[----:B------:R-:W-:Y:S05]  /*1750*/  BRA `(.L_x_17) ;  /* 0x0000000000047947 */ /* 0x000fea0003800000 */
.L_x_16:
[----:B------:R-:W-:Y:S06]  /*1760*/  BAR.SYNC.DEFER_BLOCKING 0x0 ;  /* 0x0000000000007b1d */ /* 0x000fec0000010000 */
.L_x_17:
[----:B------:R-:W-:Y:S05]  /*1770*/  @!P2 BRA `(.L_x_18) ;  /* 0x0000006c004ca947 */ /* 0x000fea0003800000 */
[----:B------:R-:W-:-:S13]  /*1780*/  ISETP.GT.U32.AND P1, PT, R40, 0x1, PT ;  /* 0x000000012800780c */ /* 0x000fda0003f24070 */
[----:B------:R-:W-:Y:S05]  /*1790*/  @P1 EXIT ;  /* 0x000000000000194d */ /* 0x000fea0003800000 */
.L_x_19:
[----:B------:R-:W-:-:S08]  /*17a0*/  NOP ;  /* 0x0000000000007918 */ /* 0x000fd00000000000 */
[----:B------:R-:W0:Y:S02]  /*17b0*/  USETMAXREG.TRY_ALLOC.CTAPOOL UP0, 0xe8 ;  /* 0x000000e8000079c8 */ /* 0x000e240008000600 */
[----:B0-----:R-:W-:-:S13]  /*17c0*/  PLOP3.LUT P1, PT, PT, PT, UP0, 0x80, 0x0 ;  /* 0x000000000000781c */ /* 0x001fda0003f2f008 */
[----:B------:R-:W-:Y:S05]  /*17d0*/  @!P1 BRA `(.L_x_19) ;  /* 0xfffffffc00f09947 */ /* 0x000fea000383ffff */
[----:B------:R-:W-:-:S13]  /*17e0*/  LOP3.LUT P1, RZ, R13, 0xff, RZ, 0xc0, !PT ;  /* 0x000000ff0dff7812 */ /* 0x000fda000782c0ff */
[----:B------:R-:W-:Y:S05]  /*17f0*/  @!P1 EXIT ;  /* 0x000000000000994d */ /* 0x000fea0003800000 */
[----:B------:R-:W0:Y:S01]  /*1800*/  S2UR UR6, SR_CgaCtaId ;  /* 0x00000000000679c3 */ /* 0x000e220000008800 */
[CC--:B------:R-:W-:Y:S01]  /*1810*/  LEA.HI R13, R23.reuse, R14.reuse, RZ, 0x2 ;  /* 0x0000000e170d7211 */ /* 0x0c0fe200078f10ff */
[----:B------:R-:W-:Y:S01]  /*1820*/  UIADD3 UR7, UR11, -0x1, URZ ;  /* 0xffffffff0b077890 */ /* 0x000fe2000fffe03f */
[----:B------:R-:W-:Y:S01]  /*1830*/  LEA.HI R23, R23, R14, RZ, 0x5 ;  /* 0x0000000e17177211 */ /* 0x000fe200078f28ff */
[----:B------:R-:W-:Y:S01]  /*1840*/  UMOV UR9, 0x400 ;  /* 0x0000040000097882 */ /* 0x000fe20000000000 */
[--C-:B------:R-:W-:Y:S01]  /*1850*/  SHF.R.S32.HI R16, RZ, 0x2, R13.reuse ;  /* 0x00000002ff107819 */ /* 0x100fe2000001140d */
[----:B------:R-:W-:Y:S01]  /*1860*/  UISETP.LT.AND UP0, UPT, UR13, 0x1, UPT ;  /* 0x000000010d00788c */ /* 0x000fe2000bf01270 */
[----:B------:R-:W-:Y:S01]  /*1870*/  SHF.R.S32.HI R15, RZ, 0x1f, R13 ;  /* 0x0000001fff0f7819 */ /* 0x000fe2000001140d */
[----:B------:R-:W-:Y:S01]  /*1880*/  USHF.L.U32 UR15, UR13, 0x1, URZ ;  /* 0x000000010d0f7899 */ /* 0x000fe2000800063f */
[----:B------:R-:W-:Y:S01]  /*1890*/  SHF.R.S32.HI R23, RZ, 0x5, R23 ;  /* 0x00000005ff177819 */ /* 0x000fe20000011417 */
[----:B------:R-:W-:Y:S01]  /*18a0*/  USEL UR10, UR13, 0x1, UP0 ;  /* 0x000000010d0a7887 */ /* 0x000fe20008000000 */
[----:B------:R-:W-:Y:S01]  /*18b0*/  LEA.HI R15, R15, R16, RZ, 0x3 ;  /* 0x000000100f0f7211 */ /* 0x000fe200078f18ff */
[----:B------:R-:W-:Y:S01]  /*18c0*/  UISETP.NE.AND UP0, UPT, UR7, URZ, UPT ;  /* 0x0000003f0700728c */ /* 0x000fe2000bf05270 */
[----:B------:R-:W-:Y:S01]  /*18d0*/  LOP3.LUT R13, R13, 0xfffffffc, RZ, 0xc0, !PT ;  /* 0xfffffffc0d0d7812 */ /* 0x000fe200078ec0ff */
[----:B------:R-:W-:Y:S01]  /*18e0*/  UIADD3 UR10, -UR10, UR13, URZ ;  /* 0x0000000d0a0a7290 */ /* 0x000fe2000fffe13f */
[----:B------:R-:W-:-:S02]  /*18f0*/  LOP3.LUT R15, R15, 0xfffffff8, RZ, 0xc0, !PT ;  /* 0xfffffff80f0f7812 */ /* 0x000fc400078ec0ff */
[----:B------:R-:W-:Y:S01]  /*1900*/  LOP3.LUT R149, R7, 0x1, RZ, 0xfc, !PT ;  /* 0x0000000107957812 */ /* 0x000fe200078efcff */
[----:B------:R-:W-:Y:S02]  /*1910*/  IMAD.IADD R13, R14, 0x1, -R13 ;  /* 0x000000010e0d7824 */ /* 0x000fe400078e0a0d */
[----:B------:R-:W-:Y:S01]  /*1920*/  IMAD.IADD R16, R16, 0x1, -R15 ;  /* 0x0000000110107824 */ /* 0x000fe200078e0a0f */
[----:B0-----:R-:W-:-:S04]  /*1930*/  ULEA UR9, UR6, UR9, 0x18 ;  /* 0x0000000906097291 */ /* 0x001fc8000f8ec03f */
[--C-:B------:R-:W-:Y:S01]  /*1940*/  SHF.R.S32.HI R17, RZ, 0x1f, R16.reuse ;  /* 0x0000001fff117819 */ /* 0x100fe20000011410 */
[----:B------:R-:W-:Y:S01]  /*1950*/  USHF.L.U32 UR6, UR7, 0x3, URZ ;  /* 0x0000000307067899 */ /* 0x000fe2000800063f */
[C-C-:B------:R-:W-:Y:S01]  /*1960*/  IMAD R18, R23.reuse, -0x10, -R16.reuse ;  /* 0xfffffff017127824 */ /* 0x140fe200078e0a10 */
[----:B------:R-:W-:Y:S02]  /*1970*/  USEL UR7, URZ, 0x1, UP0 ;  /* 0x000000013f077887 */ /* 0x000fe40008000000 */
[----:B------:R-:W-:Y:S01]  /*1980*/  ULOP3.LUT UR6, UR6, 0x8, URZ, 0xc0, !UPT ;  /* 0x0000000806067892 */ /* 0x000fe2000f8ec03f */
[----:B------:R-:W-:Y:S01]  /*1990*/  IMAD.WIDE R14, R23, 0x10, R16 ;  /* 0x00000010170e7825 */ /* 0x000fe200078e0210 */
[----:B------:R-:W-:Y:S02]  /*19a0*/  UIADD3 UR22, UR9, 0x260, URZ ;  /* 0x0000026009167890 */ /* 0x000fe4000fffe03f */
[----:B------:R-:W-:Y:S01]  /*19b0*/  ULOP3.LUT UR23, UR6, 0x8, URZ, 0x3c, !UPT ;  /* 0x0000000806177892 */ /* 0x000fe2000f8e3c3f */
[----:B------:R-:W-:Y:S01]  /*19c0*/  IMAD.U32 R150, RZ, RZ, UR7 ;  /* 0x00000007ff967e24 */ /* 0x000fe2000f8e00ff */
[----:B------:R-:W-:-:S02]  /*19d0*/  ULOP3.LUT UR12, UR6, 0x18, URZ, 0x3c, !UPT ;  /* 0x00000018060c7892 */ /* 0x000fc4000f8e3c3f */
[----:B------:R-:W-:Y:S01]  /*19e0*/  ULEA UR11, UR11, UR22, 0x3 ;  /* 0x000000160b0b7291 */ /* 0x000fe2000f8e183f */
[----:B------:R-:W-:Y:S02]  /*19f0*/  ULDC UR6, c[0x0][0x284] ;  /* 0x0000a10000067ab9 */ /* 0x000fe40000000800 */
[----:B------:R-:W-:-:S09]  /*1a00*/  VIADD R16, R18, UR6 ;  /* 0x0000000612107c36 */ /* 0x000fd20008000000 */
.L_x_176:
[----:B------:R-:W-:Y:S01]  /*1a10*/  SHF.L.U32 R17, R150, 0x1f, RZ ;  /* 0x0000001f96117819 */ /* 0x000fe200000006ff */
[----:B------:R-:W0:Y:S01]  /*1a20*/  LDC R18, c[0x0][0x28c] ;  /* 0x0000a300ff127b82 */ /* 0x000e220000000800 */
[----:B------:R-:W-:Y:S01]  /*1a30*/  UMOV UR6, URZ ;  /* 0x0000003f00067c82 */ /* 0x000fe20008000000 */
[----:B------:R-:W-:Y:S01]  /*1a40*/  UMOV UR14, UR5 ;  /* 0x00000005000e7c82 */ /* 0x000fe20008000000 */
[----:B-1----:R-:W1:Y:S01]  /*1a50*/  SYNCS.PHASECHK.TRANS64.TRYWAIT P1, [UR11+-0x8], R17 ;  /* 0xfffff811ff0075a7 */ /* 0x002e62000802014b */
[----:B0-----:R-:W-:Y:S01]  /*1a60*/  ISETP.GE.AND P2, PT, R18, 0x1, PT ;  /* 0x000000011200780c */ /* 0x001fe20003f46270 */
[----:B-1-34-:R-:W-:-:S12]  /*1a70*/  @!P1 BRA `(.L_x_20) ;  /* 0x0000008c00349947 */ /* 0x01afd80003800000 */
.L_x_231:
[----:B------:R-:W-:Y:S01]  /*1a80*/  UMOV UR7, URZ ;  /* 0x0000003f00077c82 */ /* 0x000fe20008000000 */
[----:B------:R-:W-:Y:S01]  /*1a90*/  UMOV UR8, URZ ;  /* 0x0000003f00087c82 */ /* 0x000fe20008000000 */
[----:B------:R-:W-:Y:S02]  /*1aa0*/  CS2R R88, SRZ ;  /* 0x0000000000587805 */ /* 0x000fe4000001ff00 */
[----:B------:R-:W-:Y:S01]  /*1ab0*/  CS2R R22, SRZ ;  /* 0x0000000000167805 */ /* 0x000fe2000001ff00 */
[----:B0-----:R-:W-:Y:S01]  /*1ac0*/  IMAD.MOV.U32 R17, RZ, RZ, RZ ;  /* 0x000000ffff117224 */ /* 0x001fe200078e00ff */
[----:B------:R-:W-:Y:S02]  /*1ad0*/  CS2R R90, SRZ ;  /* 0x00000000005a7805 */ /* 0x000fe4000001ff00 */
[----:B------:R-:W-:Y:S02]  /*1ae0*/  CS2R R92, SRZ ;  /* 0x00000000005c7805 */ /* 0x000fe4000001ff00 */
[----:B------:R-:W-:-:S02]  /*1af0*/  CS2R R94, SRZ ;  /* 0x00000000005e7805 */ /* 0x000fc4000001ff00 */
[----:B------:R-:W-:Y:S02]  /*1b00*/  CS2R R96, SRZ ;  /* 0x0000000000607805 */ /* 0x000fe4000001ff00 */
[----:B------:R-:W-:Y:S02]  /*1b10*/  CS2R R98, SRZ ;  /* 0x0000000000627805 */ /* 0x000fe4000001ff00 */
[----:B------:R-:W-:Y:S02]  /*1b20*/  CS2R R100, SRZ ;  /* 0x0000000000647805 */ /* 0x000fe4000001ff00 */
        /* <DEDUP_REMOVED lines=22> */
[----:B------:R-:W-:Y:S01]  /*1c90*/  CS2R R146, SRZ ;  /* 0x0000000000927805 */ /* 0x000fe2000001ff00 */
[----:B------:R-:W-:Y:S01]  /*1ca0*/  IMAD.MOV.U32 R148, RZ, RZ, RZ ;  /* 0x000000ffff947224 */ /* 0x000fe200078e00ff */
[----:B------:R-:W-:Y:S01]  /*1cb0*/  CS2R R24, SRZ ;  /* 0x0000000000187805 */ /* 0x000fe2000001ff00 */
[----:B------:R-:W-:Y:S01]  /*1cc0*/  IMAD.U32 R151, RZ, RZ, UR4 ;  /* 0x00000004ff977e24 */ /* 0x000fe2000f8e00ff */
        /* <DEDUP_REMOVED lines=30> */
[----:B------:R-:W-:Y:S01]  /*1eb0*/  CS2R R86, SRZ ;  /* 0x0000000000567805 */ /* 0x000fe2000001ff00 */
[----:B------:R-:W-:Y:S06]  /*1ec0*/  @!P2 BRA `(.L_x_21) ;  /* 0x000000080028a947 */ /* 0x000fec0003800000 */
[----:B------:R-:W-:-:S13]  /*1ed0*/  ISETP.NE.AND P2, PT, R149, 0x3, PT ;  /* 0x000000039500780c */ /* 0x000fda0003f45270 */
[----:B------:R-:W-:Y:S05]  /*1ee0*/  @!P2 BRA `(.L_x_22) ;  /* 0x000000000004a947 */ /* 0x000fea0003800000 */
[----:B------:R-:W-:Y:S01]  /*1ef0*/  BPT.TRAP 0x1 ;  /* 0x000000040000795c */ /* 0x000fe20000300000 */
.L_x_22:
[----:B------:R-:W-:Y:S01]  /*1f00*/  ULEA UR6, UR5, UR9, 0x3 ;  /* 0x0000000905067291 */ /* 0x000fe2000f8e183f */
[----:B------:R-:W-:-:S05]  /*1f10*/  IMAD.U32 R17, RZ, RZ, UR4 ;  /* 0x00000004ff117e24 */ /* 0x000fca000f8e00ff */
[----:B------:R-:W-:-:S04]  /*1f20*/  SHF.L.U32 R17, R17, 0x1f, RZ ;  /* 0x0000001f11117819 */ /* 0x000fc800000006ff */
[----:B------:R0:W1:Y:S01]  /*1f30*/  SYNCS.PHASECHK.TRANS64.TRYWAIT P1, [UR6], R17 ;  /* 0x00000011ff0075a7 */ /* 0x0000620008020146 */
[----:B------:R-:W-:Y:S05]  /*1f40*/  @!P2 BRA `(.L_x_23) ;  /* 0x000000000004a947 */ /* 0x000fea0003800000 */
[----:B------:R-:W-:Y:S01]  /*1f50*/  BPT.TRAP 0x1 ;  /* 0x000000040000795c */ /* 0x000fe20000300000 */
.L_x_23:
[----:B-1----:R-:W-:Y:S05]  /*1f60*/  @P1 BRA `(.L_x_24) ;  /* 0x0000000000081947 */ /* 0x002fea0003800000 */
[----:B------:R-:W1:Y:S02]  /*1f70*/  SYNCS.PHASECHK.TRANS64.TRYWAIT P1, [UR6], R17 ;  /* 0x00000011ff0075a7 */ /* 0x000e640008020146 */
[----:B-1----:R-:W-:Y:S05]  /*1f80*/  @!P1 BRA `(.L_x_25) ;  /* 0x0000008800089947 */ /* 0x002fea0003800000 */
.L_x_24:
[----:B------:R-:W-:Y:S01]  /*1f90*/  UIADD3 UR7, UR9, 0x12b80, URZ ;  /* 0x00012b8009077890 */ /* 0x000fe2000fffe03f */
[----:B------:R-:W-:Y:S01]  /*1fa0*/  WARPGROUP.ARRIVE ;  /* 0x00000000000079c5 */ /* 0x000fe20000000000 */
[----:B------:R-:W-:Y:S01]  /*1fb0*/  UIADD3 UR6, UR9, 0x380, URZ ;  /* 0x0000038009067890 */ /* 0x000fe2000fffe03f */
[----:B------:R-:W-:Y:S01]  /*1fc0*/  CS2R R88, SRZ ;  /* 0x0000000000587805 */ /* 0x000fe2000001ff00 */
[----:B------:R-:W-:Y:S01]  /*1fd0*/  USHF.R.U32.HI UR7, URZ, 0x4, UR7 ;  /* 0x000000043f077899 */ /* 0x000fe20008011607 */
[----:B------:R-:W-:Y:S01]  /*1fe0*/  CS2R R22, SRZ ;  /* 0x0000000000167805 */ /* 0x000fe2000001ff00 */
[----:B------:R-:W-:Y:S01]  /*1ff0*/  USHF.R.U32.HI UR6, URZ, 0x4, UR6 ;  /* 0x000000043f067899 */ /* 0x000fe20008011606 */
[----:B01----:R-:W-:Y:S01]  /*2000*/  IMAD.MOV.U32 R17, RZ, RZ, RZ ;  /* 0x000000ffff117224 */ /* 0x003fe200078e00ff */
[----:B------:R-:W-:Y:S01]  /*2010*/  ULOP3.LUT UR7, UR7, 0x3fff, URZ, 0xc0, !UPT ;  /* 0x00003fff07077892 */ /* 0x000fe2000f8ec03f */
[----:B------:R-:W-:Y:S01]  /*2020*/  CS2R R90, SRZ ;  /* 0x00000000005a7805 */ /* 0x000fe2000001ff00 */
[----:B------:R-:W-:Y:S01]  /*2030*/  ULOP3.LUT UR6, UR6, 0x3fff, URZ, 0xc0, !UPT ;  /* 0x00003fff06067892 */ /* 0x000fe2000f8ec03f */
[----:B------:R-:W-:Y:S01]  /*2040*/  CS2R R92, SRZ ;  /* 0x00000000005c7805 */ /* 0x000fe2000001ff00 */
[----:B------:R-:W-:Y:S01]  /*2050*/  ULOP3.LUT UR7, UR7, 0x10000, URZ, 0xfc, !UPT ;  /* 0x0001000007077892 */ /* 0x000fe2000f8efc3f */
[----:B------:R-:W-:Y:S01]  /*2060*/  CS2R R94, SRZ ;  /* 0x00000000005e7805 */ /* 0x000fe2000001ff00 */
[----:B------:R-:W-:Y:S01]  /*2070*/  ULOP3.LUT UR6, UR6, 0x10000, URZ, 0xfc, !UPT ;  /* 0x0001000006067892 */ /* 0x000fe2000f8efc3f */
[----:B------:R-:W-:Y:S01]  /*2080*/  CS2R R96, SRZ ;  /* 0x0000000000607805 */ /* 0x000fe2000001ff00 */
[----:B------:R-:W-:Y:S01]  /*2090*/  ULEA UR18, UR5, UR7, 0x8 ;  /* 0x0000000705127291 */ /* 0x000fe2000f8e403f */
[----:B------:R-:W-:Y:S01]  /*20a0*/  CS2R R98, SRZ ;  /* 0x0000000000627805 */ /* 0x000fe2000001ff00 */
[----:B------:R-:W-:Y:S01]  /*20b0*/  ULEA UR16, UR5, UR6, 0x7 ;  /* 0x0000000605107291 */ /* 0x000fe2000f8e383f */
[----:B------:R-:W-:Y:S01]  /*20c0*/  CS2R R100, SRZ ;  /* 0x0000000000647805 */ /* 0x000fe2000001ff00 */
[----:B------:R-:W-:Y:S01]  /*20d0*/  ULDC UR7, c[0x0][0x50c] ;  /* 0x0001430000077ab9 */ /* 0x000fe20000000800 */
[----:B------:R-:W-:Y:S01]  /*20e0*/  UMOV UR17, 0xc0000010 ;  /* 0xc000001000117882 */ /* 0x000fe20000000000 */
[----:B------:R-:W-:Y:S01]  /*20f0*/  UISETP.NE.AND UP0, UPT, UR7, 0x1, UPT ;  /* 0x000000010700788c */ /* 0x000fe2000bf05270 */
[----:B------:R-:W-:Y:S01]  /*2100*/  CS2R R102, SRZ ;  /* 0x0000000000667805 */ /* 0x000fe2000001ff00 */
[----:B------:R-:W-:Y:S01]  /*2110*/  UMOV UR19, 0xc0000010 ;  /* 0xc000001000137882 */ /* 0x000fe20000000000 */
[----:B------:R-:W-:Y:S01]  /*2120*/  UMOV UR6, 0x1 ;  /* 0x0000000100067882 */ /* 0x000fe20000000000 */
[----:B------:R-:W-:Y:S01]  /*2130*/  USEL UR7, URZ, 0x1, UP0 ;  /* 0x000000013f077887 */ /* 0x000fe20008000000 */
[----:B------:R-:W-:Y:S01]  /*2140*/  QGMMA.64x128x32.F32.E4M3.E4M3 R24, gdesc[UR16], RZ, !UPT, gsb0 ;  /* 0x01e00000101879f3 */ /* 0x000fe2000c0008ff */
[----:B------:R-:W-:-:S02]  /*2150*/  CS2R R104, SRZ ;  /* 0x0000000000687805 */ /* 0x000fc4000001ff00 */
[----:B------:R-:W-:Y:S02]  /*2160*/  CS2R R106, SRZ ;  /* 0x00000000006a7805 */ /* 0x000fe4000001ff00 */
[----:B------:R-:W-:Y:S02]  /*2170*/  CS2R R108, SRZ ;  /* 0x00000000006c7805 */ /* 0x000fe4000001ff00 */
[----:B------:R-:W-:Y:S02]  /*2180*/  CS2R R110, SRZ ;  /* 0x00000000006e7805 */ /* 0x000fe4000001ff00 */
[----:B------:R-:W-:Y:S02]  /*2190*/  ISETP.NE.AND P1, PT, RZ, UR7, PT ;  /* 0x00000007ff007c0c */ /* 0x000fe4000bf25270 */
        /* <DEDUP_REMOVED lines=18> */
[----:B------:R-:W-:Y:S01]  /*22c0*/  IMAD.MOV.U32 R148, RZ, RZ, RZ ;  /* 0x000000ffff947224 */ /* 0x000fe200078e00ff */
[----:B------:R-:W-:Y:S06]  /*22d0*/  @!P1 BRA `(.L_x_26) ;  /* 0x0000000400089947 */ /* 0x000fec0003800000 */
[----:B------:R-:W-:Y:S02]  /*22e0*/  WARPGROUP.DEPBAR.LE gsb0, 0x0 ;  /* 0x00008000000079c5 */ /* 0x000fe40000010000 */
[----:B------:R-:W-:-:S01]  /*22f0*/  FADD R147, RZ, R24 ;  /* 0x00000018ff937221 */ /* 0x000fc20000000000 */
[----:B------:R-:W-:Y:S01]  /*2300*/  FADD R148, RZ, R25 ;  /* 0x00000019ff947221 */ /* 0x000fe20000000000 */
        /* <DEDUP_REMOVED lines=62> */
[----:B------:R-:W-:-:S06]  /*26f0*/  UMOV UR6, URZ ;  /* 0x0000003f00067c82 */ /* 0x000fcc0008000000 */
.L_x_26:
[----:B------:R-:W-:-:S04]  /*2700*/  UIADD3 UR14, UR5, 0x1, URZ ;  /* 0x00000001050e7890 */ /* 0x000fc8000fffe03f */
[----:B------:R-:W-:-:S04]  /*2710*/  UISETP.NE.AND UP0, UPT, UR14, 0x25, UPT ;  /* 0x000000250e00788c */ /* 0x000fc8000bf05270 */
[----:B------:R-:W-:Y:S02]  /*2720*/  USEL UR8, URZ, 0x1, UP0 ;  /* 0x000000013f087887 */ /* 0x000fe40008000000 */
[----:B------:R-:W-:Y:S02]  /*2730*/  USEL UR14, UR14, URZ, UP0 ;  /* 0x0000003f0e0e7287 */ /* 0x000fe40008000000 */
[----:B------:R-:W-:-:S06]  /*2740*/  ULOP3.LUT UR8, UR4, UR8, URZ, 0x3c, !UPT ;  /* 0x0000000804087292 */ /* 0x000fcc000f8e3c3f */
[----:B------:R-:W-:Y:S01]  /*2750*/  IMAD.U32 R151, RZ, RZ, UR8 ;  /* 0x00000008ff977e24 */ /* 0x000fe2000f8e00ff */
[----:B------:R-:W-:-:S06]  /*2760*/  UMOV UR8, 0x1 ;  /* 0x0000000100087882 */ /* 0x000fcc0000000000 */
.L_x_21:
[----:B------:R-:W-:-:S06]  /*2770*/  UISETP.GE.AND UP0, UPT, UR10, 0x1, UPT ;  /* 0x000000010a00788c */ /* 0x000fcc000bf06270 */
[----:B------:R-:W-:-:S13]  /*2780*/  PLOP3.LUT P1, PT, PT, PT, UP0, 0x80, 0x0 ;  /* 0x000000000000781c */ /* 0x000fda0003f2f008 */
[----:B------:R-:W-:Y:S05]  /*2790*/  @!P1 BRA `(.L_x_27) ;  /* 0x0000000400f09947 */ /* 0x000fea0003800000 */
[----:B------:R-:W-:Y:S01]  /*27a0*/  IMAD.U32 R18, RZ, RZ, UR10 ;  /* 0x0000000aff127e24 */ /* 0x000fe2000f8e00ff */
[----:B------:R-:W-:Y:S01]  /*27b0*/  ULDC UR24, c[0x0][0x50c] ;  /* 0x0001430000187ab9 */ /* 0x000fe20000000800 */
[----:B------:R-:W-:-:S07]  /*27c0*/  IMAD.U32 R19, RZ, RZ, UR5 ;  /* 0x00000005ff137e24 */ /* 0x000fce000f8e00ff */
.L_x_35:
[----:B------:R-:W-:-:S13]  /*27d0*/  ISETP.NE.AND P2, PT, R149, 0x3, PT ;  /* 0x000000039500780c */ /* 0x000fda0003f45270 */
[----:B0-----:R-:W-:Y:S05]  /*27e0*/  @!P2 BRA `(.L_x_28) ;  /* 0x000000000004a947 */ /* 0x001fea0003800000 */
[----:B------:R-:W-:Y:S01]  /*27f0*/  BPT.TRAP 0x1 ;  /* 0x000000040000795c */ /* 0x000fe20000300000 */
.L_x_28:
[----:B------:R-:W-:Y:S01]  /*2800*/  ULEA UR16, UR14, UR9, 0x3 ;  /* 0x000000090e107291 */ /* 0x000fe2000f8e183f */
[----:B------:R-:W-:-:S08]  /*2810*/  SHF.L.U32 R20, R151, 0x1f, RZ ;  /* 0x0000001f97147819 */ /* 0x000fd000000006ff */
[----:B------:R0:W1:Y:S01]  /*2820*/  SYNCS.PHASECHK.TRANS64.TRYWAIT P1, [UR16], R20 ;  /* 0x00000014ff0075a7 */ /* 0x0000620008020150 */
[----:B------:R-:W-:Y:S05]  /*2830*/  @!P2 BRA `(.L_x_29) ;  /* 0x000000000004a947 */ /* 0x000fea0003800000 */
[----:B------:R-:W-:Y:S01]  /*2840*/  BPT.TRAP 0x1 ;  /* 0x000000040000795c */ /* 0x000fe20000300000 */
.L_x_29:
[----:B-1----:R-:W-:Y:S05]  /*2850*/  @P1 BRA `(.L_x_30) ;  /* 0x0000000000081947 */ /* 0x002fea0003800000 */
[----:B------:R-:W1:Y:S02]  /*2860*/  SYNCS.PHASECHK.TRANS64.TRYWAIT P1, [UR16], R20 ;  /* 0x00000014ff0075a7 */ /* 0x000e640008020150 */
[----:B-1----:R-:W-:Y:S05]  /*2870*/  @!P1 BRA `(.L_x_31) ;  /* 0x0000007c00e49947 */ /* 0x002fea0003800000 */
.L_x_30:
[----:B------:R-:W-:Y:S01]  /*2880*/  UIADD3 UR16, UR9, 0x380, URZ ;  /* 0x0000038009107890 */ /* 0x000fe2000fffe03f */
[----:B------:R-:W-:Y:S01]  /*2890*/  WARPGROUP.ARRIVE ;  /* 0x00000000000079c5 */ /* 0x000fe20000000000 */
[----:B------:R-:W-:Y:S02]  /*28a0*/  UIADD3 UR17, UR9, 0x12b80, URZ ;  /* 0x00012b8009117890 */ /* 0x000fe4000fffe03f */
[----:B------:R-:W-:Y:S02]  /*28b0*/  USHF.R.U32.HI UR16, URZ, 0x4, UR16 ;  /* 0x000000043f107899 */ /* 0x000fe40008011610 */
[----:B------:R-:W-:Y:S02]  /*28c0*/  USHF.R.U32.HI UR17, URZ, 0x4, UR17 ;  /* 0x000000043f117899 */ /* 0x000fe40008011611 */
[----:B------:R-:W-:Y:S02]  /*28d0*/  UISETP.NE.AND UP0, UPT, UR7, URZ, UPT ;  /* 0x0000003f0700728c */ /* 0x000fe4000bf05270 */
[----:B------:R-:W-:-:S02]  /*28e0*/  ULOP3.LUT UR16, UR16, 0x3fff, URZ, 0xc0, !UPT ;  /* 0x00003fff10107892 */ /* 0x000fc4000f8ec03f */
[----:B------:R-:W-:Y:S02]  /*28f0*/  ULOP3.LUT UR17, UR17, 0x3fff, URZ, 0xc0, !UPT ;  /* 0x00003fff11117892 */ /* 0x000fe4000f8ec03f */
[----:B------:R-:W-:Y:S02]  /*2900*/  USEL UR8, UR8, URZ, !UP0 ;  /* 0x0000003f08087287 */ /* 0x000fe4000c000000 */
[----:B------:R-:W-:Y:S02]  /*2910*/  ULOP3.LUT UR16, UR16, 0x10000, URZ, 0xfc, !UPT ;  /* 0x0001000010107892 */ /* 0x000fe4000f8efc3f */
[----:B------:R-:W-:Y:S02]  /*2920*/  ULOP3.LUT UR17, UR17, 0x10000, URZ, 0xfc, !UPT ;  /* 0x0001000011117892 */ /* 0x000fe4000f8efc3f */
[----:B------:R-:W-:Y:S02]  /*2930*/  UISETP.NE.U32.AND UP0, UPT, UR8, URZ, UPT ;  /* 0x0000003f0800728c */ /* 0x000fe4000bf05070 */
[----:B------:R-:W-:-:S02]  /*2940*/  ULEA UR16, UR14, UR16, 0x7 ;  /* 0x000000100e107291 */ /* 0x000fc4000f8e383f */
[----:B------:R-:W-:Y:S01]  /*2950*/  ULEA UR18, UR14, UR17, 0x8 ;  /* 0x000000110e127291 */ /* 0x000fe2000f8e403f */
[----:B------:R-:W-:Y:S02]  /*2960*/  UMOV UR19, 0xc0000010 ;  /* 0xc000001000137882 */ /* 0x000fe40000000000 */
[----:B------:R-:W-:Y:S01]  /*2970*/  UMOV UR17, 0xc0000010 ;  /* 0xc000001000117882 */ /* 0x000fe20000000000 */
[----:B------:R-:W-:-:S05]  /*2980*/  UIADD3 UR6, UR6, 0x1, URZ ;  /* 0x0000000106067890 */ /* 0x000fca000fffe03f */
[----:B------:R-:W-:Y:S01]  /*2990*/  QGMMA.64x128x32.F32.E4M3.E4M3 R24, gdesc[UR16], R24, UP0, gsb0 ;  /* 0x01e00000101879f3 */ /* 0x000fe2000b800818 */
[----:B------:R-:W-:-:S04]  /*29a0*/  UISETP.NE.AND UP0, UPT, UR6, UR24, UPT ;  /* 0x000000180600728c */ /* 0x000fc8000bf05270 */
[----:B------:R-:W-:-:S06]  /*29b0*/  USEL UR7, URZ, 0x1, UP0 ;  /* 0x000000013f077887 */ /* 0x000fcc0008000000 */
[----:B------:R-:W-:Y:S01]  /*29c0*/  ISETP.NE.AND P1, PT, RZ, UR7, PT ;  /* 0x00000007ff007c0c */ /* 0x000fe2000bf25270 */
[----:B------:R-:W-:-:S12]  /*29d0*/  WARPGROUP.DEPBAR.LE gsb0, 0x1 ;  /* 0x00008000000079c5 */ /* 0x000fd80000010100 */
[----:B------:R-:W-:Y:S05]  /*29e0*/  @!P1 BRA `(.L_x_32) ;  /* 0x0000000400089947 */ /* 0x000fea0003800000 */
[----:B------:R-:W-:Y:S02]  /*29f0*/  WARPGROUP.DEPBAR.LE gsb0, 0x0 ;  /* 0x00008000000079c5 */ /* 0x000fe40000010000 */
[----:B------:R-:W-:-:S01]  /*2a00*/  FADD R147, R24, R147 ;  /* 0x0000009318937221 */ /* 0x000fc20000000000 */
[----:B------:R-:W-:Y:S01]  /*2a10*/  FADD R148, R25, R148 ;  /* 0x0000009419947221 */ /* 0x000fe20000000000 */
        /* <DEDUP_REMOVED lines=62> */
[----:B------:R-:W-:-:S06]  /*2e00*/  UMOV UR6, URZ ;  /* 0x0000003f00067c82 */ /* 0x000fcc0008000000 */
.L_x_32:
[----:B------:R-:W-:Y:S05]  /*2e10*/  @!P2 BRA `(.L_x_33) ;  /* 0x000000000004a947 */ /* 0x000fea0003800000 */
[----:B------:R-:W-:Y:S01]  /*2e20*/  BPT.TRAP 0x1 ;  /* 0x000000040000795c */ /* 0x000fe20000300000 */
.L_x_33:
[----:B01----:R-:W-:Y:S02]  /*2e30*/  @P0 LEA R20, R19, UR9, 0x3 ;  /* 0x0000000913140c11 */ /* 0x003fe4000f8e18ff */
[----:B------:R-:W-:-:S03]  /*2e40*/  ISETP.GT.U32.AND P1, PT, R7, 0x1, PT ;  /* 0x000000010700780c */ /* 0x000fc60003f24070 */
[----:B------:R-:W-:-:S05]  /*2e50*/  @P0 VIADD R21, R20, 0x128 ;  /* 0x0000012814150836 */ /* 0x000fca0000000000 */
[----:B------:R-:W-:-:S04]  /*2e60*/  @P0 PRMT R21, R10, 0x654, R21 ;  /* 0x000006540a150816 */ /* 0x000fc80000000015 */
[----:B------:R0:W-:Y:S01]  /*2e70*/  @P0 SYNCS.ARRIVE.TRANS64.RED.A1T0 RZ, [R21+URZ], RZ ;  /* 0x000000ff15ff09a7 */ /* 0x0001e2000810043f */
[----:B------:R-:W-:Y:S05]  /*2e80*/  @P1 BRA `(.L_x_34) ;  /* 0x0000000000041947 */ /* 0x000fea0003800000 */
[----:B------:R-:W-:Y:S01]  /*2e90*/  BPT.TRAP 0x1 ;  /* 0x000000040000795c */ /* 0x000fe20000300000 */
.L_x_34:
[----:B------:R-:W-:Y:S01]  /*2ea0*/  UIADD3 UR14, UR14, 0x1, URZ ;  /* 0x000000010e0e7890 */ /* 0x000fe2000fffe03f */
[C---:B------:R-:W-:Y:S01]  /*2eb0*/  ISETP.GT.AND P2, PT, R18.reuse, 0x1, PT ;  /* 0x000000011200780c */ /* 0x040fe20003f44270 */
[----:B------:R-:W-:Y:S02]  /*2ec0*/  VIADD R19, R19, 0x1 ;  /* 0x0000000113137836 */ /* 0x000fe40000000000 */
[----:B------:R-:W-:Y:S01]  /*2ed0*/  UISETP.NE.AND UP0, UPT, UR14, 0x25, UPT ;  /* 0x000000250e00788c */ /* 0x000fe2000bf05270 */
[----:B------:R-:W-:Y:S02]  /*2ee0*/  VIADD R18, R18, 0xffffffff ;  /* 0xffffffff12127836 */ /* 0x000fe40000000000 */
[C---:B------:R-:W-:Y:S01]  /*2ef0*/  ISETP.NE.AND P1, PT, R19.reuse, 0x25, PT ;  /* 0x000000251300780c */ /* 0x040fe20003f25270 */
[----:B------:R-:W-:Y:S02]  /*2f00*/  USEL UR8, URZ, 0x1, UP0 ;  /* 0x000000013f087887 */ /* 0x000fe40008000000 */
[----:B------:R-:W-:Y:S01]  /*2f10*/  USEL UR14, UR14, URZ, UP0 ;  /* 0x0000003f0e0e7287 */ /* 0x000fe20008000000 */
[----:B------:R-:W-:-:S03]  /*2f20*/  SEL R19, R19, RZ, P1 ;  /* 0x000000ff13137207 */ /* 0x000fc60000800000 */
[----:B------:R-:W-:Y:S01]  /*2f30*/  LOP3.LUT R151, R151, UR8, RZ, 0x3c, !PT ;  /* 0x0000000897977c12 */ /* 0x000fe2000f8e3cff */
[----:B------:R-:W-:Y:S01]  /*2f40*/  UMOV UR8, 0x1 ;  /* 0x0000000100087882 */ /* 0x000fe20000000000 */
[----:B------:R-:W-:Y:S06]  /*2f50*/  @P2 BRA `(.L_x_35) ;  /* 0xfffffff8001c2947 */ /* 0x000fec000383ffff */
.L_x_27:
[----:B------:R-:W-:Y:S01]  /*2f60*/  UISETP.NE.AND UP0, UPT, UR6, URZ, UPT ;  /* 0x0000003f0600728c */ /* 0x000fe2000bf05270 */
[----:B------:R-:W1:Y:S01]  /*2f70*/  LDC R18, c[0x0][0x28c] ;  /* 0x0000a300ff127b82 */ /* 0x000e620000000800 */
[----:B------:R-:W-:Y:S02]  /*2f80*/  IMAD.U32 R19, RZ, RZ, UR23 ;  /* 0x00000017ff137e24 */ /* 0x000fe4000f8e00ff */
[----:B------:R-:W-:-:S06]  /*2f90*/  USEL UR6, URZ, 0x1, !UP0 ;  /* 0x000000013f067887 */ /* 0x000fcc000c000000 */
[----:B------:R-:W-:-:S13]  /*2fa0*/  ISETP.NE.AND P1, PT, RZ, UR6, PT ;  /* 0x00000006ff007c0c */ /* 0x000fda000bf25270 */
[----:B------:R-:W-:Y:S05]  /*2fb0*/  @!P1 BRA `(.L_x_36) ;  /* 0x0000000400049947 */ /* 0x000fea0003800000 */
[----:B------:R-:W-:Y:S02]  /*2fc0*/  WARPGROUP.DEPBAR.LE gsb0, 0x0 ;  /* 0x00008000000079c5 */ /* 0x000fe40000010000 */
[----:B------:R-:W-:Y:S01]  /*2fd0*/  FADD R147, R24, R147 ;  /* 0x0000009318937221 */ /* 0x000fe20000000000 */
        /* <DEDUP_REMOVED lines=62> */
[----:B------:R-:W-:-:S07]  /*33c0*/  FADD R88, R88, R87 ;  /* 0x0000005758587221 */ /* 0x000fce0000000000 */
.L_x_36:
[----:B-1----:R-:W-:Y:S01]  /*33d0*/  ISETP.GE.AND P1, PT, R18, 0x1, PT ;  /* 0x000000011200780c */ /* 0x002fe20003f26270 */
[----:B------:R1:W-:Y:S01]  /*33e0*/  SYNCS.ARRIVE.TRANS64.A1T0 RZ, [R19+UR22], RZ ;  /* 0x000000ff13ff79a7 */ /* 0x0003e20008100016 */
[----:B------:R-:W-:-:S11]  /*33f0*/  WARPGROUP.DEPBAR.LE gsb0, 0x0 ;  /* 0x00008000000079c5 */ /* 0x000fd60000010000 */
[----:B------:R-:W-:Y:S05]  /*3400*/  @!P1 BRA `(.L_x_37) ;  /* 0x0000000000509947 */ /* 0x000fea0003800000 */
[----:B------:R-:W-:-:S13]  /*3410*/  ISETP.NE.AND P1, PT, R149, 0x3, PT ;  /* 0x000000039500780c */ /* 0x000fda0003f25270 */
[----:B------:R-:W-:Y:S05]  /*3420*/  @!P1 BRA `(.L_x_38) ;  /* 0x0000000000049947 */ /* 0x000fea0003800000 */
[----:B------:R-:W-:Y:S01]  /*3430*/  BPT.TRAP 0x1 ;  /* 0x000000040000795c */ /* 0x000fe20000300000 */
.L_x_38:
[----:B------:R-:W-:Y:S01]  /*3440*/  BSSY B0, `(.L_x_39) ;  /* 0x000000e000007945 */ /* 0x000fe20003800000 */
[----:B------:R-:W-:-:S03]  /*3450*/  ISETP.GT.U32.AND P1, PT, R7, 0x1, PT ;  /* 0x000000010700780c */ /* 0x000fc60003f24070 */
[----:B------:R-:W-:Y:S10]  /*3460*/  @!P0 BRA `(.L_x_40) ;  /* 0x00000000002c8947 */ /* 0x000ff40003800000 */
[----:B------:R-:W-:-:S04]  /*3470*/  UIADD3 UR8, UR10, UR5, URZ ;  /* 0x000000050a087290 */ /* 0x000fc8000fffe03f */
[----:B------:R-:W-:-:S04]  /*3480*/  UIMAD.WIDE.U32 UR6, UR8, -0x45306eb3, URZ ;  /* 0xbacf914d080678a5 */ /* 0x000fc8000f8e003f */
[----:B------:R-:W-:-:S04]  /*3490*/  UIADD3 UR6, UR8, -UR7, URZ ;  /* 0x8000000708067290 */ /* 0x000fc8000fffe03f */
[----:B------:R-:W-:-:S04]  /*34a0*/  ULEA.HI UR6, UR6, UR7, URZ, 0x1f ;  /* 0x0000000706067291 */ /* 0x000fc8000f8ff83f */
[----:B------:R-:W-:-:S04]  /*34b0*/  USHF.R.U32.HI UR6, URZ, 0x5, UR6 ;  /* 0x000000053f067899 */ /* 0x000fc80008011606 */
[----:B------:R-:W-:-:S04]  /*34c0*/  UIMAD UR6, UR6, -0x25, UR8 ;  /* 0xffffffdb060678a4 */ /* 0x000fc8000f8e0208 */
[----:B------:R-:W-:-:S04]  /*34d0*/  ULEA UR6, UR6, UR9, 0x3 ;  /* 0x0000000906067291 */ /* 0x000fc8000f8e183f */
[----:B------:R-:W-:-:S06]  /*34e0*/  UIADD3 UR6, UR6, 0x128, URZ ;  /* 0x0000012806067890 */ /* 0x000fcc000fffe03f */
[----:B-1----:R-:W-:-:S05]  /*34f0*/  IMAD.U32 R19, RZ, RZ, UR6 ;  /* 0x00000006ff137e24 */ /* 0x002fca000f8e00ff */
[----:B------:R-:W-:-:S04]  /*3500*/  PRMT R18, R10, 0x654, R19 ;  /* 0x000006540a127816 */ /* 0x000fc80000000013 */
[----:B------:R3:W-:Y:S03]  /*3510*/  SYNCS.ARRIVE.TRANS64.RED.A1T0 RZ, [R18+URZ], RZ ;  /* 0x000000ff12ff79a7 */ /* 0x0007e6000810043f */
.L_x_40:
[----:B------:R-:W-:Y:S05]  /*3520*/  BSYNC B0 ;  /* 0x0000000000007941 */ /* 0x000fea0003800000 */
.L_x_39:
[----:B------:R-:W-:Y:S05]  /*3530*/  @P1 BRA `(.L_x_37) ;  /* 0x0000000000041947 */ /* 0x000fea0003800000 */
[----:B------:R-:W-:Y:S01]  /*3540*/  BPT.TRAP 0x1 ;  /* 0x000000040000795c */ /* 0x000fe20000300000 */
.L_x_37:
[----:B---3--:R-:W-:Y:S01]  /*3550*/  SHF.L.U32 R18, R150, 0x1f, RZ ;  /* 0x0000001f96127819 */ /* 0x008fe200000006ff */
[----:B------:R-:W-:Y:S01]  /*3560*/  UIADD3 UR8, UR15, UR5, URZ ;  /* 0x000000050f087290 */ /* 0x000fe2000fffe03f */
[----:B------:R-:W3:Y:S01]  /*3570*/  LDC R30, c[0x0][0x288] ;  /* 0x0000a200ff1e7b82 */ /* 0x000ee20000000800 */
[----:B------:R-:W-:Y:S01]  /*3580*/  UISETP.GE.U32.AND UP1, UPT, UR15, 0x25, UPT ;  /* 0x000000250f00788c */ /* 0x000fe2000bf26070 */
[----:B------:R-:W-:Y:S01]  /*3590*/  IMAD.SHL.U32 R26, R13, 0x2, RZ ;  /* 0x000000020d1a7824 */ /* 0x000fe200078e00ff */
[----:B------:R-:W-:Y:S02]  /*35a0*/  UISETP.GT.U32.AND UP0, UPT, UR8, 0x24, UPT ;  /* 0x000000240800788c */ /* 0x000fe4000bf04070 */
[----:B------:R-:W-:Y:S02]  /*35b0*/  UIMAD.WIDE.U32 UR6, UR8, -0x45306eb3, URZ ;  /* 0xbacf914d080678a5 */ /* 0x000fe4000f8e003f */
[----:B------:R-:W-:Y:S01]  /*35c0*/  UISETP.LT.U32.AND UP0, UPT, UR15, 0x25, UP0 ;  /* 0x000000250f00788c */ /* 0x000fe20008701070 */
[----:B------:R-:W0:Y:S01]  /*35d0*/  SYNCS.PHASECHK.TRANS64.TRYWAIT P1, [UR11+0x8], R18 ;  /* 0x00000812ff0075a7 */ /* 0x000e22000802014b */
[----:B------:R-:W-:Y:S01]  /*35e0*/  UIADD3 UR5, UR8, -UR7, URZ ;  /* 0x8000000708057290 */ /* 0x000fe2000fffe03f */
[----:B------:R-:W-:Y:S01]  /*35f0*/  SHF.R.S32.HI R27, RZ, 0x1f, R26 ;  /* 0x0000001fff1b7819 */ /* 0x000fe2000001141a */
[----:B------:R-:W-:-:S02]  /*3600*/  USEL UR6, URZ, 0x1, !UP0 ;  /* 0x000000013f067887 */ /* 0x000fc4000c000000 */
[----:B------:R-:W-:Y:S02]  /*3610*/  ULEA.HI UR5, UR5, UR7, URZ, 0x1f ;  /* 0x0000000705057291 */ /* 0x000fe4000f8ff83f */
[----:B------:R-:W-:Y:S02]  /*3620*/  ULOP3.LUT UR4, UR4, UR6, URZ, 0x3c, !UPT ;  /* 0x0000000604047292 */ /* 0x000fe4000f8e3c3f */
[----:B------:R-:W-:-:S04]  /*3630*/  USHF.R.U32.HI UR5, URZ, 0x5, UR5 ;  /* 0x000000053f057899 */ /* 0x000fc80008011605 */
[----:B------:R-:W-:Y:S02]  /*3640*/  @UP1 ULOP3.LUT UR4, UR4, 0x1, UR5, 0x78, !UPT ;  /* 0x0000000104041892 */ /* 0x000fe4000f8e7805 */
[----:B------:R-:W-:Y:S01]  /*3650*/  UIMAD UR5, UR5, -0x25, UR8 ;  /* 0xffffffdb050578a4 */ /* 0x000fe2000f8e0208 */
[----:B0--3--:R-:W-:Y:S11]  /*3660*/  @!P1 BRA `(.L_x_41) ;  /* 0x0000007000809947 */ /* 0x009ff60003800000 */
.L_x_232:
[----:B------:R-:W-:Y:S01]  /*3670*/  IMAD.SHL.U32 R31, R5, 0x80, RZ ;  /* 0x00000080051f7824 */ /* 0x000fe200078e00ff */
[----:B------:R-:W-:Y:S01]  /*3680*/  ULDC UR8, c[0x0][0x284] ;  /* 0x0000a10000087ab9 */ /* 0x000fe20000000800 */
[----:B------:R-:W-:Y:S01]  /*3690*/  IMAD.SHL.U32 R5, R6, 0x40, RZ ;  /* 0x0000004006057824 */ /* 0x000fe200078e00ff */
[----:B------:R-:W-:Y:S01]  /*36a0*/  SHF.R.S32.HI R33, RZ, 0x1f, R4 ;  /* 0x0000001fff217819 */ /* 0x000fe20000011404 */
[----:B------:R-:W-:Y:S01]  /*36b0*/  ULDC.64 UR6, c[0x0][0x5d0] ;  /* 0x0001740000067ab9 */ /* 0x000fe20000000a00 */
[----:B------:R-:W-:Y:S01]  /*36c0*/  SHF.R.S32.HI R32, RZ, 0x1f, R31 ;  /* 0x0000001fff207819 */ /* 0x000fe2000001141f */
[----:B01----:R-:W-:Y:S01]  /*36d0*/  IMAD.WIDE.U32 R18, R4, UR6, R26 ;  /* 0x0000000604127c25 */ /* 0x003fe2000f8e001a */
[----:B------:R-:W-:-:S03]  /*36e0*/  ISETP.GE.AND P1, PT, R5, UR8, PT ;  /* 0x0000000805007c0c */ /* 0x000fc6000bf26270 */
[----:B------:R-:W-:Y:S01]  /*36f0*/  IMAD R21, R33, UR6, RZ ;  /* 0x0000000621157c24 */ /* 0x000fe2000f8e02ff */
[C---:B------:R-:W-:Y:S02]  /*3700*/  ISETP.GE.OR P1, PT, R31.reuse, R30, P1 ;  /* 0x0000001e1f00720c */ /* 0x040fe40000f26670 */
[----:B------:R-:W-:Y:S01]  /*3710*/  IADD3 R18, P2, R31, R18, RZ ;  /* 0x000000121f127210 */ /* 0x000fe20007f5e0ff */
[----:B------:R-:W-:-:S05]  /*3720*/  IMAD R21, R4, UR7, R21 ;  /* 0x0000000704157c24 */ /* 0x000fca000f8e0215 */
[----:B------:R-:W-:-:S05]  /*3730*/  IADD3.X R19, R32, R19, R21, P2, !PT ;  /* 0x0000001320137210 */ /* 0x000fca00017fe415 */
[----:B------:R-:W-:Y:S05]  /*3740*/  @P1 BRA `(.L_x_42) ;  /* 0x0000004400b81947 */ /* 0x000fea0003800000 */
[----:B------:R-:W0:Y:S01]  /*3750*/  LDC.64 R28, c[0x0][0x5c8] ;  /* 0x00017200ff1c7b82 */ /* 0x000e220000000a00 */
[----:B------:R-:W-:Y:S01]  /*3760*/  IMAD.WIDE R24, R6, 0x40, R14 ;  /* 0x0000004006187825 */ /* 0x000fe200078e020e */
[----:B------:R-:W-:Y:S01]  /*3770*/  ULDC.64 UR6, c[0x0][0x5c0] ;  /* 0x0001700000067ab9 */ /* 0x000fe20000000a00 */
[----:B------:R-:W-:Y:S02]  /*3780*/  BSSY B0, `(.L_x_42) ;  /* 0x000046a000007945 */ /* 0x000fe40003800000 */
[-C--:B0-----:R-:W-:Y:S02]  /*3790*/  IMAD R6, R25, R28.reuse, RZ ;  /* 0x0000001c19067224 */ /* 0x081fe400078e02ff */
[----:B------:R-:W-:-:S04]  /*37a0*/  IMAD.WIDE.U32 R18, R24, R28, R18 ;  /* 0x0000001c18127225 */ /* 0x000fc800078e0012 */
[----:B------:R-:W-:Y:S01]  /*37b0*/  IMAD R21, R24, R29, R6 ;  /* 0x0000001d18157224 */ /* 0x000fe200078e0206 */
[----:B------:R-:W-:Y:S02]  /*37c0*/  LEA R6, P1, R28, R18, 0x3 ;  /* 0x000000121c067211 */ /* 0x000fe400078218ff */
[----:B------:R-:W-:Y:S01]  /*37d0*/  IADD3 R20, P2, R18, UR6, RZ ;  /* 0x0000000612147c10 */ /* 0x000fe2000ff5e0ff */
[----:B------:R-:W-:Y:S01]  /*37e0*/  IMAD.IADD R21, R19, 0x1, R21 ;  /* 0x0000000113157824 */ /* 0x000fe200078e0215 */
[----:B------:R-:W-:Y:S01]  /*37f0*/  IADD3 R18, P4, R6, UR6, RZ ;  /* 0x0000000606127c10 */ /* 0x000fe2000ff9e0ff */
[----:B------:R-:W-:Y:S02]  /*3800*/  IMAD R6, R13, -0x2, R30 ;  /* 0xfffffffe0d067824 */ /* 0x000fe400078e021e */
[----:B------:R-:W-:Y:S01]  /*3810*/  IMAD.IADD R30, R16, 0x1, -R5 ;  /* 0x00000001101e7824 */ /* 0x000fe200078e0a05 */
[----:B------:R-:W-:Y:S01]  /*3820*/  LEA.HI.X R19, R28, R21, R29, 0x3, P1 ;  /* 0x000000151c137211 */ /* 0x000fe200008f1c1d */
[----:B------:R-:W-:Y:S01]  /*3830*/  IMAD.IADD R6, R6, 0x1, -R31 ;  /* 0x0000000106067824 */ /* 0x000fe200078e0a1f */
[----:B----45:R-:W-:-:S02]  /*3840*/  FSETP.NEU.AND P1, PT, R12, RZ, PT ;  /* 0x000000ff0c00720b */ /* 0x030fc40003f2d000 */
[----:B------:R-:W-:Y:S02]  /*3850*/  IADD3.X R21, R21, UR7, RZ, P2, !PT ;  /* 0x0000000715157c10 */ /* 0x000fe400097fe4ff */
[----:B------:R-:W-:-:S09]  /*3860*/  IADD3.X R19, R19, UR7, RZ, P4, !PT ;  /* 0x0000000713137c10 */ /* 0x000fd2000a7fe4ff */
[----:B------:R-:W-:Y:S05]  /*3870*/  @!P1 BRA `(.L_x_43) ;  /* 0x0000003400609947 */ /* 0x000fea0003800000 */
[----:B------:R-:W-:Y:S01]  /*3880*/  ULDC.64 UR6, c[0x0][0x5b8] ;  /* 0x00016e0000067ab9 */ /* 0x000fe20000000a00 */
[----:B------:R-:W-:Y:S01]  /*3890*/  ULDC.64 UR16, c[0x0][0x5a8] ;  /* 0x00016a0000107ab9 */ /* 0x000fe20000000a00 */
[----:B------:R-:W-:Y:S01]  /*38a0*/  IMAD.WIDE.U32 R26, R4, UR6, R26 ;  /* 0x00000006041a7c25 */ /* 0x000fe2000f8e001a */
[----:B------:R-:W-:Y:S01]  /*38b0*/  BSSY B1, `(.L_x_44) ;  /* 0x0000010000017945 */ /* 0x000fe20003800000 */
[----:B------:R-:W-:Y:S02]  /*38c0*/  PRMT R28, RZ, 0x7610, R28 ;  /* 0x00007610ff1c7816 */ /* 0x000fe4000000001c */
[----:B------:R-:W-:Y:S01]  /*38d0*/  IMAD R5, R33, UR6, RZ ;  /* 0x0000000621057c24 */ /* 0x000fe2000f8e02ff */
[----:B------:R-:W-:-:S03]  /*38e0*/  IADD3 R26, P1, R31, R26, RZ ;  /* 0x0000001a1f1a7210 */ /* 0x000fc60007f3e0ff */
[----:B------:R-:W-:Y:S01]  /*38f0*/  IMAD R5, R4, UR7, R5 ;  /* 0x0000000704057c24 */ /* 0x000fe2000f8e0205 */
[----:B------:R-:W-:Y:S02]  /*3900*/  ULDC.64 UR6, c[0x0][0x5b0] ;  /* 0x00016c0000067ab9 */ /* 0x000fe40000000a00 */
[----:B------:R-:W-:Y:S02]  /*3910*/  IMAD R29, R25, UR6, RZ ;  /* 0x00000006191d7c24 */ /* 0x000fe4000f8e02ff */
[----:B------:R-:W-:Y:S02]  /*3920*/  IADD3.X R27, R32, R27, R5, P1, !PT ;  /* 0x0000001b201b7210 */ /* 0x000fe40000ffe405 */
[----:B------:R-:W-:Y:S01]  /*3930*/  ISETP.GE.AND P1, PT, R30, 0x1, PT ;  /* 0x000000011e00780c */ /* 0x000fe20003f26270 */
[C---:B------:R-:W-:Y:S02]  /*3940*/  IMAD R29, R24.reuse, UR7, R29 ;  /* 0x00000007181d7c24 */ /* 0x040fe4000f8e021d */
[----:B------:R-:W-:Y:S01]  /*3950*/  IMAD.WIDE.U32 R4, R24, UR6, R26 ;  /* 0x0000000618047c25 */ /* 0x000fe2000f8e001a */
[----:B------:R-:W-:-:S02]  /*3960*/  ISETP.LT.OR P5, PT, R6, 0x1, !P1 ;  /* 0x000000010600780c */ /* 0x000fc40004fa1670 */
[----:B------:R-:W-:-:S04]  /*3970*/  IADD3 R4, P2, R4, UR16, RZ ;  /* 0x0000001004047c10 */ /* 0x000fc8000ff5e0ff */
[----:B------:R-:W-:-:S07]  /*3980*/  IADD3.X R5, R5, UR17, R29, P2, !PT ;  /* 0x0000001105057c10 */ /* 0x000fce00097fe41d */
[----:B------:R-:W-:Y:S05]  /*3990*/  @P5 BRA `(.L_x_45) ;  /* 0x0000000000045947 */ /* 0x000fea0003800000 */
[----:B------:R0:W5:Y:S02]  /*39a0*/  LDG.E.U8 R28, desc[UR20][R4.64] ;  /* 0x00000014041c7981 */ /* 0x000164000c1e1100 */
.L_x_45:
[----:B------:R-:W-:Y:S05]  /*39b0*/  BSYNC B1 ;  /* 0x0000000000017941 */ /* 0x000fea0003800000 */
.L_x_44:
[----:B-----5:R-:W-:Y:S01]  /*39c0*/  LOP3.LUT R28, R28, 0xff, RZ, 0xc0, !PT ;  /* 0x000000ff1c1c7812 */ /* 0x020fe200078ec0ff */
[----:B------:R-:W-:Y:S01]  /*39d0*/  BSSY B1, `(.L_x_46) ;  /* 0x000000b000017945 */ /* 0x000fe20003800000 */
[----:B------:R-:W-:Y:S02]  /*39e0*/  ISETP.LT.OR P4, PT, R6, 0x2, !P1 ;  /* 0x000000020600780c */ /* 0x000fe40004f81670 */
[----:B------:R-:W-:-:S05]  /*39f0*/  F2FP.F16.E4M3.UNPACK_B R28, R28 ;  /* 0x0000001cff1c723e */ /* 0x000fca00020006ff */
[----:B------:R-:W-:-:S05]  /*3a00*/  HADD2.F32 R29, -RZ, R28.H0_H0 ;  /* 0x2000001cff1d7230 */ /* 0x000fca0000004100 */
[----:B------:R-:W-:-:S04]  /*3a10*/  FMUL R28, R29, R12 ;  /* 0x0000000c1d1c7220 */ /* 0x000fc80000400000 */
[----:B--2---:R-:W-:-:S05]  /*3a20*/  FFMA R28, R147, R11, R28 ;  /* 0x0000000b931c7223 */ /* 0x004fca000000001c */
[----:B------:R-:W-:Y:S02]  /*3a30*/  F2FP.SATFINITE.E4M3.F32.PACK_AB_MERGE_C R29, RZ, R28, RZ ;  /* 0x0000001cff1d723e */ /* 0x000fe400048070ff */
[----:B------:R-:W-:-:S03]  /*3a40*/  PRMT R28, RZ, 0x7610, R28 ;  /* 0x00007610ff1c7816 */ /* 0x000fc6000000001c */
[----:B------:R1:W-:Y:S01]  /*3a50*/  @!P5 STG.E.U8 desc[UR20][R20.64], R29 ;  /* 0x0000001d1400d986 */ /* 0x0003e2000c101114 */
[----:B------:R-:W-:Y:S05]  /*3a60*/  @P4 BRA `(.L_x_47) ;  /* 0x0000000000044947 */ /* 0x000fea0003800000 */
[----:B------:R2:W5:Y:S02]  /*3a70*/  LDG.E.U8 R28, desc[UR20][R4.64+0x1] ;  /* 0x00000114041c7981 */ /* 0x000564000c1e1100 */
.L_x_47:
[----:B------:R-:W-:Y:S05]  /*3a80*/  BSYNC B1 ;  /* 0x0000000000017941 */ /* 0x000fea0003800000 */
.L_x_46:
[----:B-----5:R-:W-:Y:S01]  /*3a90*/  LOP3.LUT R28, R28, 0xff, RZ, 0xc0, !PT ;  /* 0x000000ff1c1c7812 */ /* 0x020fe200078ec0ff */
[----:B------:R-:W-:Y:S01]  /*3aa0*/  BSSY B1, `(.L_x_48) ;  /* 0x0000013000017945 */ /* 0x000fe20003800000 */
[----:B------:R-:W-:Y:S02]  /*3ab0*/  IADD3 R31, P2, R24, 0x8, RZ ;  /* 0x00000008181f7810 */ /* 0x000fe40007f5e0ff */
[----:B------:R-:W-:-:S03]  /*3ac0*/  F2FP.F16.E4M3.UNPACK_B R28, R28 ;  /* 0x0000001cff1c723e */ /* 0x000fc600020006ff */
[----:B------:R-:W-:Y:S01]  /*3ad0*/  IMAD.X R24, RZ, RZ, R25, P2 ;  /* 0x000000ffff187224 */ /* 0x000fe200010e0619 */
[----:B------:R-:W-:Y:S01]  /*3ae0*/  ISETP.GE.AND P2, PT, R30, 0x9, PT ;  /* 0x000000091e00780c */ /* 0x000fe20003f46270 */
[----:B-1----:R-:W-:Y:S02]  /*3af0*/  HADD2.F32 R29, -RZ, R28.H0_H0 ;  /* 0x2000001cff1d7230 */ /* 0x002fe40000004100 */
[----:B------:R-:W-:Y:S01]  /*3b00*/  IMAD R24, R24, UR6, RZ ;  /* 0x0000000618187c24 */ /* 0x000fe2000f8e02ff */
[----:B------:R-:W-:Y:S01]  /*3b10*/  ISETP.LT.OR P5, PT, R6, 0x1, !P2 ;  /* 0x000000010600780c */ /* 0x000fe200057a1670 */
[----:B------:R-:W-:-:S04]  /*3b20*/  IMAD.WIDE.U32 R26, R31, UR6, R26 ;  /* 0x000000061f1a7c25 */ /* 0x000fc8000f8e001a */
[----:B------:R-:W-:Y:S01]  /*3b30*/  FMUL R29, R29, R12 ;  /* 0x0000000c1d1d7220 */ /* 0x000fe20000400000 */
[----:B------:R-:W-:-:S03]  /*3b40*/  IMAD R31, R31, UR7, R24 ;  /* 0x000000071f1f7c24 */ /* 0x000fc6000f8e0218 */
[----:B------:R-:W-:Y:S01]  /*3b50*/  FFMA R29, R148, R11, R29 ;  /* 0x0000000b941d7223 */ /* 0x000fe2000000001d */
[----:B------:R-:W-:Y:S02]  /*3b60*/  IADD3 R24, P6, R26, UR16, RZ ;  /* 0x000000101a187c10 */ /* 0x000fe4000ffde0ff */
[----:B------:R-:W-:Y:S02]  /*3b70*/  PRMT R26, RZ, 0x7610, R26 ;  /* 0x00007610ff1a7816 */ /* 0x000fe4000000001a */
[----:B------:R-:W-:Y:S02]  /*3b80*/  F2FP.SATFINITE.E4M3.F32.PACK_AB_MERGE_C R29, RZ, R29, RZ ;  /* 0x0000001dff1d723e */ /* 0x000fe400048070ff */
[----:B------:R-:W-:-:S03]  /*3b90*/  IADD3.X R25, R27, UR17, R31, P6, !PT ;  /* 0x000000111b197c10 */ /* 0x000fc6000b7fe41f */
[----:B------:R1:W-:Y:S01]  /*3ba0*/  @!P4 STG.E.U8 desc[UR20][R20.64+0x1], R29 ;  /* 0x0000011d1400c986 */ /* 0x0003e2000c101114 */
[----:B------:R-:W-:Y:S05]  /*3bb0*/  @P5 BRA `(.L_x_49) ;  /* 0x0000000000045947 */ /* 0x000fea0003800000 */
[----:B------:R3:W5:Y:S02]  /*3bc0*/  LDG.E.U8 R26, desc[UR20][R24.64] ;  /* 0x00000014181a7981 */ /* 0x000764000c1e1100 */
.L_x_49:
[----:B------:R-:W-:Y:S05]  /*3bd0*/  BSYNC B1 ;  /* 0x0000000000017941 */ /* 0x000fea0003800000 */
.L_x_48:
[----:B-----5:R-:W-:Y:S01]  /*3be0*/  LOP3.LUT R26, R26, 0xff, RZ, 0xc0, !PT ;  /* 0x000000ff1a1a7812 */ /* 0x020fe200078ec0ff */
[----:B------:R-:W-:Y:S01]  /*3bf0*/  BSSY B1, `(.L_x_50) ;  /* 0x000000b000017945 */ /* 0x000fe20003800000 */
[----:B------:R-:W-:Y:S02]  /*3c00*/  ISETP.LT.OR P4, PT, R6, 0x2, !P2 ;  /* 0x000000020600780c */ /* 0x000fe40005781670 */
[----:B------:R-:W-:-:S05]  /*3c10*/  F2FP.F16.E4M3.UNPACK_B R26, R26 ;  /* 0x0000001aff1a723e */ /* 0x000fca00020006ff */
[----:B------:R-:W-:-:S05]  /*3c20*/  HADD2.F32 R27, -RZ, R26.H0_H0 ;  /* 0x2000001aff1b7230 */ /* 0x000fca0000004100 */
[----:B------:R-:W-:-:S04]  /*3c30*/  FMUL R26, R27, R12 ;  /* 0x0000000c1b1a7220 */ /* 0x000fc80000400000 */
[----:B------:R-:W-:-:S05]  /*3c40*/  FFMA R26, R145, R11, R26 ;  /* 0x0000000b911a7223 */ /* 0x000fca000000001a */
[----:B------:R-:W-:Y:S02]  /*3c50*/  F2FP.SATFINITE.E4M3.F32.PACK_AB_MERGE_C R27, RZ, R26, RZ ;  /* 0x0000001aff1b723e */ /* 0x000fe400048070ff */
[----:B------:R-:W-:-:S03]  /*3c60*/  PRMT R26, RZ, 0x7610, R26 ;  /* 0x00007610ff1a7816 */ /* 0x000fc6000000001a */
[----:B------:R4:W-:Y:S01]  /*3c70*/  @!P5 STG.E.U8 desc[UR20][R18.64], R27 ;  /* 0x0000001b1200d986 */ /* 0x0009e2000c101114 */
[----:B------:R-:W-:Y:S05]  /*3c80*/  @P4 BRA `(.L_x_51) ;  /* 0x0000000000044947 */ /* 0x000fea0003800000 */
[----:B------:R0:W5:Y:S02]  /*3c90*/  LDG.E.U8 R26, desc[UR20][R24.64+0x1] ;  /* 0x00000114181a7981 */ /* 0x000164000c1e1100 */
.L_x_51:
[----:B------:R-:W-:Y:S05]  /*3ca0*/  BSYNC B1 ;  /* 0x0000000000017941 */ /* 0x000fea0003800000 */
.L_x_50:
[----:B-----5:R-:W-:Y:S01]  /*3cb0*/  LOP3.LUT R26, R26, 0xff, RZ, 0xc0, !PT ;  /* 0x000000ff1a1a7812 */ /* 0x020fe200078ec0ff */
[----:B------:R-:W-:Y:S01]  /*3cc0*/  BSSY B1, `(.L_x_52) ;  /* 0x000000b000017945 */ /* 0x000fe20003800000 */
[----:B------:R-:W-:Y:S02]  /*3cd0*/  ISETP.LT.OR P5, PT, R6, 0x9, !P1 ;  /* 0x000000090600780c */ /* 0x000fe40004fa1670 */
[----:B------:R-:W-:-:S05]  /*3ce0*/  F2FP.F16.E4M3.UNPACK_B R26, R26 ;  /* 0x0000001aff1a723e */ /* 0x000fca00020006ff */
[----:B----4-:R-:W-:Y:S01]  /*3cf0*/  HADD2.F32 R27, -RZ, R26.H0_H0 ;  /* 0x2000001aff1b7230 */ /* 0x010fe20000004100 */
[----:B------:R-:W-:-:S04]  /*3d00*/  PRMT R26, RZ, 0x7610, R26 ;  /* 0x00007610ff1a7816 */ /* 0x000fc8000000001a */
[----:B------:R-:W-:-:S04]  /*3d10*/  FMUL R27, R27, R12 ;  /* 0x0000000c1b1b7220 */ /* 0x000fc80000400000 */
[----:B------:R-:W-:-:S05]  /*3d20*/  FFMA R27, R146, R11, R27 ;  /* 0x0000000b921b7223 */ /* 0x000fca000000001b */
[----:B------:R-:W-:-:S05]  /*3d30*/  F2FP.SATFINITE.E4M3.F32.PACK_AB_MERGE_C R27, RZ, R27, RZ ;  /* 0x0000001bff1b723e */ /* 0x000fca00048070ff */
[----:B------:R4:W-:Y:S01]  /*3d40*/  @!P4 STG.E.U8 desc[UR20][R18.64+0x1], R27 ;  /* 0x0000011b1200c986 */ /* 0x0009e2000c101114 */
[----:B------:R-:W-:Y:S05]  /*3d50*/  @P5 BRA `(.L_x_53) ;  /* 0x0000000000045947 */ /* 0x000fea0003800000 */
[----:B------:R0:W5:Y:S02]  /*3d60*/  LDG.E.U8 R26, desc[UR20][R4.64+0x8] ;  /* 0x00000814041a7981 */ /* 0x000164000c1e1100 */
.L_x_53:
[----:B------:R-:W-:Y:S05]  /*3d70*/  BSYNC B1 ;  /* 0x0000000000017941 */ /* 0x000fea0003800000 */
.L_x_52:
[----:B-----5:R-:W-:Y:S01]  /*3d80*/  LOP3.LUT R26, R26, 0xff, RZ, 0xc0, !PT ;  /* 0x000000ff1a1a7812 */ /* 0x020fe200078ec0ff */
[----:B------:R-:W-:Y:S01]  /*3d90*/  BSSY B1, `(.L_x_54) ;  /* 0x000000b000017945 */ /* 0x000fe20003800000 */
[----:B------:R-:W-:Y:S02]  /*3da0*/  ISETP.LT.OR P4, PT, R6, 0xa, !P1 ;  /* 0x0000000a0600780c */ /* 0x000fe40004f81670 */
[----:B------:R-:W-:-:S05]  /*3db0*/  F2FP.F16.E4M3.UNPACK_B R26, R26 ;  /* 0x0000001aff1a723e */ /* 0x000fca00020006ff */
[----:B----4-:R-:W-:-:S05]  /*3dc0*/  HADD2.F32 R27, -RZ, R26.H0_H0 ;  /* 0x2000001aff1b7230 */ /* 0x010fca0000004100 */
[----:B------:R-:W-:-:S04]  /*3dd0*/  FMUL R26, R27, R12 ;  /* 0x0000000c1b1a7220 */ /* 0x000fc80000400000 */
[----:B------:R-:W-:-:S05]  /*3de0*/  FFMA R26, R143, R11, R26 ;  /* 0x0000000b8f1a7223 */ /* 0x000fca000000001a */
[----:B------:R-:W-:Y:S02]  /*3df0*/  F2FP.SATFINITE.E4M3.F32.PACK_AB_MERGE_C R27, RZ, R26, RZ ;  /* 0x0000001aff1b723e */ /* 0x000fe400048070ff */
[----:B------:R-:W-:-:S03]  /*3e00*/  PRMT R26, RZ, 0x7610, R26 ;  /* 0x00007610ff1a7816 */ /* 0x000fc6000000001a */
[----:B------:R4:W-:Y:S01]  /*3e10*/  @!P5 STG.E.U8 desc[UR20][R20.64+0x8], R27 ;  /* 0x0000081b1400d986 */ /* 0x0009e2000c101114 */
[----:B------:R-:W-:Y:S05]  /*3e20*/  @P4 BRA `(.L_x_55) ;  /* 0x0000000000044947 */ /* 0x000fea0003800000 */
[----:B------:R0:W5:Y:S02]  /*3e30*/  LDG.E.U8 R26, desc[UR20][R4.64+0x9] ;  /* 0x00000914041a7981 */ /* 0x000164000c1e1100 */
.L_x_55:
[----:B------:R-:W-:Y:S05]  /*3e40*/  BSYNC B1 ;  /* 0x0000000000017941 */ /* 0x000fea0003800000 */
.L_x_54:
        /* <DEDUP_REMOVED lines=12> */
.L_x_57:
[----:B------:R-:W-:Y:S05]  /*3f10*/  BSYNC B1 ;  /* 0x0000000000017941 */ /* 0x000fea0003800000 */
.L_x_56:
        /* <DEDUP_REMOVED lines=12> */
.L_x_59:
[----:B------:R-:W-:Y:S05]  /*3fe0*/  BSYNC B1 ;  /* 0x0000000000017941 */ /* 0x000fea0003800000 */
.L_x_58:
        /* <DEDUP_REMOVED lines=12> */
.L_x_61:
[----:B------:R-:W-:Y:S05]  /*40b0*/  BSYNC B1 ;  /* 0x0000000000017941 */ /* 0x000fea0003800000 */
.L_x_60:
        /* <DEDUP_REMOVED lines=12> */
.L_x_63:
[----:B------:R-:W-:Y:S05]  /*4180*/  BSYNC B1 ;  /* 0x0000000000017941 */ /* 0x000fea0003800000 */
.L_x_62:
        /* <DEDUP_REMOVED lines=12> */
.L_x_65:
[----:B------:R-:W-:Y:S05]  /*4250*/  BSYNC B1 ;  /* 0x0000000000017941 */ /* 0x000fea0003800000 */
.L_x_64:
        /* <DEDUP_REMOVED lines=12> */
.L_x_67:
[----:B------:R-:W-:Y:S05]  /*4320*/  BSYNC B1 ;  /* 0x0000000000017941 */ /* 0x000fea0003800000 */
.L_x_66:
        /* <DEDUP_REMOVED lines=12> */
.L_x_69:
[----:B------:R-:W-:Y:S05]  /*43f0*/  BSYNC B1 ;  /* 0x0000000000017941 */ /* 0x000fea0003800000 */
.L_x_68:
        /* <DEDUP_REMOVED lines=12> */
.L_x_71:
[----:B------:R-:W-:Y:S05]  /*44c0*/  BSYNC B1 ;  /* 0x0000000000017941 */ /* 0x000fea0003800000 */
.L_x_70:
        /* <DEDUP_REMOVED lines=12> */
.L_x_73:
[----:B------:R-:W-:Y:S05]  /*4590*/  BSYNC B1 ;  /* 0x0000000000017941 */ /* 0x000fea0003800000 */
.L_x_72:
        /* <DEDUP_REMOVED lines=12> */
.L_x_75:
[----:B------:R-:W-:Y:S05]  /*4660*/  BSYNC B1 ;  /* 0x0000000000017941 */ /* 0x000fea0003800000 */
.L_x_74:
        /* <DEDUP_REMOVED lines=12> */
.L_x_77:
[----:B------:R-:W-:Y:S05]  /*4730*/  BSYNC B1 ;  /* 0x0000000000017941 */ /* 0x000fea0003800000 */
.L_x_76:
        /* <DEDUP_REMOVED lines=12> */
.L_x_79:
[----:B------:R-:W-:Y:S05]  /*4800*/  BSYNC B1 ;  /* 0x0000000000017941 */ /* 0x000fea0003800000 */
.L_x_78:
        /* <DEDUP_REMOVED lines=12> */
.L_x_81:
[----:B------:R-:W-:Y:S05]  /*48d0*/  BSYNC B1 ;  /* 0x0000000000017941 */ /* 0x000fea0003800000 */
.L_x_80:
        /* <DEDUP_REMOVED lines=12> */
.L_x_83:
[----:B------:R-:W-:Y:S05]  /*49a0*/  BSYNC B1 ;  /* 0x0000000000017941 */ /* 0x000fea0003800000 */
.L_x_82:
        /* <DEDUP_REMOVED lines=12> */
.L_x_85:
[----:B------:R-:W-:Y:S05]  /*4a70*/  BSYNC B1 ;  /* 0x0000000000017941 */ /* 0x000fea0003800000 */
.L_x_84:
        /* <DEDUP_REMOVED lines=12> */
.L_x_87:
[----:B------:R-:W-:Y:S05]  /*4b40*/  BSYNC B1 ;  /* 0x0000000000017941 */ /* 0x000fea0003800000 */
.L_x_86:
        /* <DEDUP_REMOVED lines=12> */
.L_x_89:
[----:B------:R-:W-:Y:S05]  /*4c10*/  BSYNC B1 ;  /* 0x0000000000017941 */ /* 0x000fea0003800000 */
.L_x_88:
        /* <DEDUP_REMOVED lines=12> */
.L_x_91:
[----:B------:R-:W-:Y:S05]  /*4ce0*/  BSYNC B1 ;  /* 0x0000000000017941 */ /* 0x000fea0003800000 */
.L_x_90:
        /* <DEDUP_REMOVED lines=12> */
.L_x_93:
[----:B------:R-:W-:Y:S05]  /*4db0*/  BSYNC B1 ;  /* 0x0000000000017941 */ /* 0x000fea0003800000 */
.L_x_92:
        /* <DEDUP_REMOVED lines=12> */
.L_x_95:
[----:B------:R-:W-:Y:S05]  /*4e80*/  BSYNC B1 ;  /* 0x0000000000017941 */ /* 0x000fea0003800000 */
.L_x_94:
        /* <DEDUP_REMOVED lines=12> */
.L_x_97:
[----:B------:R-:W-:Y:S05]  /*4f50*/  BSYNC B1 ;  /* 0x0000000000017941 */ /* 0x000fea0003800000 */
.L_x_96:
        /* <DEDUP_REMOVED lines=12> */
.L_x_99:
[----:B------:R-:W-:Y:S05]  /*5020*/  BSYNC B1 ;  /* 0x0000000000017941 */ /* 0x000fea0003800000 */
.L_x_98:
        /* <DEDUP_REMOVED lines=12> */
.L_x_101:
[----:B------:R-:W-:Y:S05]  /*50f0*/  BSYNC B1 ;  /* 0x0000000000017941 */ /* 0x000fea0003800000 */
.L_x_100:
        /* <DEDUP_REMOVED lines=12> */
.L_x_103:
[----:B------:R-:W-:Y:S05]  /*51c0*/  BSYNC B1 ;  /* 0x0000000000017941 */ /* 0x000fea0003800000 */
.L_x_102:
        /* <DEDUP_REMOVED lines=12> */
.L_x_105:
[----:B------:R-:W-:Y:S05]  /*5290*/  BSYNC B1 ;  /* 0x0000000000017941 */ /* 0x000fea0003800000 */
.L_x_104:
        /* <DEDUP_REMOVED lines=12> */
.L_x_107:
[----:B------:R-:W-:Y:S05]  /*5360*/  BSYNC B1 ;  /* 0x0000000000017941 */ /* 0x000fea0003800000 */
.L_x_106:
        /* <DEDUP_REMOVED lines=12> */
.L_x_109:
[----:B------:R-:W-:Y:S05]  /*5430*/  BSYNC B1 ;  /* 0x0000000000017941 */ /* 0x000fea0003800000 */
.L_x_108:
        /* <DEDUP_REMOVED lines=12> */
.L_x_111:
[----:B------:R-:W-:Y:S05]  /*5500*/  BSYNC B1 ;  /* 0x0000000000017941 */ /* 0x000fea0003800000 */
.L_x_110:
        /* <DEDUP_REMOVED lines=12> */
.L_x_113:
[----:B------:R-:W-:Y:S05]  /*55d0*/  BSYNC B1 ;  /* 0x0000000000017941 */ /* 0x000fea0003800000 */
.L_x_112:
        /* <DEDUP_REMOVED lines=12> */
.L_x_115:
[----:B------:R-:W-:Y:S05]  /*56a0*/  BSYNC B1 ;  /* 0x0000000000017941 */ /* 0x000fea0003800000 */
.L_x_114:
        /* <DEDUP_REMOVED lines=12> */
.L_x_117:
[----:B------:R-:W-:Y:S05]  /*5770*/  BSYNC B1 ;  /* 0x0000000000017941 */ /* 0x000fea0003800000 */
.L_x_116:
        /* <DEDUP_REMOVED lines=12> */
.L_x_119:
[----:B------:R-:W-:Y:S05]  /*5840*/  BSYNC B1 ;  /* 0x0000000000017941 */ /* 0x000fea0003800000 */
.L_x_118:
        /* <DEDUP_REMOVED lines=12> */
.L_x_121:
[----:B------:R-:W-:Y:S05]  /*5910*/  BSYNC B1 ;  /* 0x0000000000017941 */ /* 0x000fea0003800000 */
.L_x_120:
        /* <DEDUP_REMOVED lines=12> */
.L_x_123:
[----:B------:R-:W-:Y:S05]  /*59e0*/  BSYNC B1 ;  /* 0x0000000000017941 */ /* 0x000fea0003800000 */
.L_x_122:
        /* <DEDUP_REMOVED lines=12> */
.L_x_125:
[----:B------:R-:W-:Y:S05]  /*5ab0*/  BSYNC B1 ;  /* 0x0000000000017941 */ /* 0x000fea0003800000 */
.L_x_124:
        /* <DEDUP_REMOVED lines=12> */
.L_x_127:
[----:B------:R-:W-:Y:S05]  /*5b80*/  BSYNC B1 ;  /* 0x0000000000017941 */ /* 0x000fea0003800000 */
.L_x_126:
        /* <DEDUP_REMOVED lines=12> */
.L_x_129:
[----:B------:R-:W-:Y:S05]  /*5c50*/  BSYNC B1 ;  /* 0x0000000000017941 */ /* 0x000fea0003800000 */
.L_x_128:
        /* <DEDUP_REMOVED lines=12> */
.L_x_131:
[----:B------:R-:W-:Y:S05]  /*5d20*/  BSYNC B1 ;  /* 0x0000000000017941 */ /* 0x000fea0003800000 */
.L_x_130:
        /* <DEDUP_REMOVED lines=12> */
.L_x_133:
[----:B------:R-:W-:Y:S05]  /*5df0*/  BSYNC B1 ;  /* 0x0000000000017941 */ /* 0x000fea0003800000 */
.L_x_132:
        /* <DEDUP_REMOVED lines=12> */
.L_x_135:
[----:B------:R-:W-:Y:S05]  /*5ec0*/  BSYNC B1 ;  /* 0x0000000000017941 */ /* 0x000fea0003800000 */
.L_x_134:
        /* <DEDUP_REMOVED lines=12> */
.L_x_137:
[----:B------:R-:W-:Y:S05]  /*5f90*/  BSYNC B1 ;  /* 0x0000000000017941 */ /* 0x000fea0003800000 */
.L_x_136:
        /* <DEDUP_REMOVED lines=12> */
.L_x_139:
[----:B------:R-:W-:Y:S05]  /*6060*/  BSYNC B1 ;  /* 0x0000000000017941 */ /* 0x000fea0003800000 */
.L_x_138:
        /* <DEDUP_REMOVED lines=12> */
.L_x_141:
[----:B------:R-:W-:Y:S05]  /*6130*/  BSYNC B1 ;  /* 0x0000000000017941 */ /* 0x000fea0003800000 */
.L_x_140:
        /* <DEDUP_REMOVED lines=12> */
.L_x_143:
[----:B------:R-:W-:Y:S05]  /*6200*/  BSYNC B1 ;  /* 0x0000000000017941 */ /* 0x000fea0003800000 */
.L_x_142:
        /* <DEDUP_REMOVED lines=12> */
.L_x_145:
[----:B------:R-:W-:Y:S05]  /*62d0*/  BSYNC B1 ;  /* 0x0000000000017941 */ /* 0x000fea0003800000 */
.L_x_144:
        /* <DEDUP_REMOVED lines=12> */
.L_x_147:
[----:B------:R-:W-:Y:S05]  /*63a0*/  BSYNC B1 ;  /* 0x0000000000017941 */ /* 0x000fea0003800000 */
.L_x_146:
        /* <DEDUP_REMOVED lines=12> */
.L_x_149:
[----:B------:R-:W-:Y:S05]  /*6470*/  BSYNC B1 ;  /* 0x0000000000017941 */ /* 0x000fea0003800000 */
.L_x_148:
        /* <DEDUP_REMOVED lines=12> */
.L_x_151:
[----:B------:R-:W-:Y:S05]  /*6540*/  BSYNC B1 ;  /* 0x0000000000017941 */ /* 0x000fea0003800000 */
.L_x_150:
        /* <DEDUP_REMOVED lines=12> */
.L_x_153:
[----:B------:R-:W-:Y:S05]  /*6610*/  BSYNC B1 ;  /* 0x0000000000017941 */ /* 0x000fea0003800000 */
.L_x_152:
        /* <DEDUP_REMOVED lines=12> */
.L_x_155:
[----:B------:R-:W-:Y:S05]  /*66e0*/  BSYNC B1 ;  /* 0x0000000000017941 */ /* 0x000fea0003800000 */
.L_x_154:
        /* <DEDUP_REMOVED lines=12> */
.L_x_157:
[----:B------:R-:W-:Y:S05]  /*67b0*/  BSYNC B1 ;  /* 0x0000000000017941 */ /* 0x000fea0003800000 */
.L_x_156:
        /* <DEDUP_REMOVED lines=12> */
.L_x_159:
[----:B------:R-:W-:Y:S05]  /*6880*/  BSYNC B1 ;  /* 0x0000000000017941 */ /* 0x000fea0003800000 */
.L_x_158:
        /* <DEDUP_REMOVED lines=12> */
.L_x_161:
[----:B------:R-:W-:Y:S05]  /*6950*/  BSYNC B1 ;  /* 0x0000000000017941 */ /* 0x000fea0003800000 */
.L_x_160:
        /* <DEDUP_REMOVED lines=12> */
.L_x_163:
[----:B------:R-:W-:Y:S05]  /*6a20*/  BSYNC B1 ;  /* 0x0000000000017941 */ /* 0x000fea0003800000 */
.L_x_162:
        /* <DEDUP_REMOVED lines=12> */
.L_x_165:
[----:B------:R-:W-:Y:S05]  /*6af0*/  BSYNC B1 ;  /* 0x0000000000017941 */ /* 0x000fea0003800000 */
.L_x_164:
[----:B-----5:R-:W-:Y:S01]  /*6b00*/  LOP3.LUT R26, R26, 0xff, RZ, 0xc0, !PT ;  /* 0x000000ff1a1a7812 */ /* 0x020fe200078ec0ff */
[----:B------:R-:W-:Y:S01]  /*6b10*/  BSSY B1, `(.L_x_166) ;  /* 0x000000b000017945 */ /* 0x000fe20003800000 */
[----:B------:R-:W-:Y:S02]  /*6b20*/  ISETP.LT.OR P1, PT, R6, 0x7a, !P1 ;  /* 0x0000007a0600780c */ /* 0x000fe40004f21670 */
[----:B------:R-:W-:-:S05]  /*6b30*/  F2FP.F16.E4M3.UNPACK_B R26, R26 ;  /* 0x0000001aff1a723e */ /* 0x000fca00020006ff */
[----:B----4-:R-:W-:-:S05]  /*6b40*/  HADD2.F32 R27, -RZ, R26.H0_H0 ;  /* 0x2000001aff1b7230 */ /* 0x010fca0000004100 */
[----:B------:R-:W-:-:S04]  /*6b50*/  FMUL R26, R27, R12 ;  /* 0x0000000c1b1a7220 */ /* 0x000fc80000400000 */
[----:B------:R-:W-:Y:S01]  /*6b60*/  FFMA R26, R17, R11, R26 ;  /* 0x0000000b111a7223 */ /* 0x000fe2000000001a */
[----:B------:R-:W-:-:S04]  /*6b70*/  PRMT R17, RZ, 0x7610, R17 ;  /* 0x00007610ff117816 */ /* 0x000fc80000000011 */
[----:B------:R-:W-:-:S05]  /*6b80*/  F2FP.SATFINITE.E4M3.F32.PACK_AB_MERGE_C R27, RZ, R26, RZ ;  /* 0x0000001aff1b723e */ /* 0x000fca00048070ff */
[----:B------:R4:W-:Y:S01]  /*6b90*/  @!P5 STG.E.U8 desc[UR20][R20.64+0x78], R27 ;  /* 0x0000781b1400d986 */ /* 0x0009e2000c101114 */
[----:B------:R-:W-:Y:S05]  /*6ba0*/  @P1 BRA `(.L_x_167) ;  /* 0x0000000000041947 */ /* 0x000fea0003800000 */
[----:B------:R0:W5:Y:S02]  /*6bb0*/  LDG.E.U8 R17, desc[UR20][R4.64+0x79] ;  /* 0x0000791404117981 */ /* 0x000164000c1e1100 */
.L_x_167:
[----:B------:R-:W-:Y:S05]  /*6bc0*/  BSYNC B1 ;  /* 0x0000000000017941 */ /* 0x000fea0003800000 */
.L_x_166:
[----:B-----5:R-:W-:Y:S01]  /*6bd0*/  LOP3.LUT R17, R17, 0xff, RZ, 0xc0, !PT ;  /* 0x000000ff11117812 */ /* 0x020fe200078ec0ff */
[----:B------:R-:W-:Y:S01]  /*6be0*/  BSSY B1, `(.L_x_168) ;  /* 0x000000b000017945 */ /* 0x000fe20003800000 */
[----:B------:R-:W-:Y:S02]  /*6bf0*/  ISETP.LT.OR P4, PT, R6, 0x79, !P2 ;  /* 0x000000790600780c */ /* 0x000fe40005781670 */
[----:B------:R-:W-:Y:S02]  /*6c00*/  F2FP.F16.E4M3.UNPACK_B R17, R17 ;  /* 0x00000011ff11723e */ /* 0x000fe400020006ff */
[----:B0-2---:R-:W-:-:S03]  /*6c10*/  PRMT R4, RZ, 0x7610, R4 ;  /* 0x00007610ff047816 */ /* 0x005fc60000000004 */
[----:B------:R-:W-:-:S05]  /*6c20*/  HADD2.F32 R17, -RZ, R17.H0_H0 ;  /* 0x20000011ff117230 */ /* 0x000fca0000004100 */
[----:B------:R-:W-:-:S04]  /*6c30*/  FMUL R17, R17, R12 ;  /* 0x0000000c11117220 */ /* 0x000fc80000400000 */
[----:B------:R-:W-:-:S05]  /*6c40*/  FFMA R17, R22, R11, R17 ;  /* 0x0000000b16117223 */ /* 0x000fca0000000011 */
[----:B------:R-:W-:-:S05]  /*6c50*/  F2FP.SATFINITE.E4M3.F32.PACK_AB_MERGE_C R17, RZ, R17, RZ ;  /* 0x00000011ff11723e */ /* 0x000fca00048070ff */
[----:B------:R0:W-:Y:S01]  /*6c60*/  @!P1 STG.E.U8 desc[UR20][R20.64+0x79], R17 ;  /* 0x0000791114009986 */ /* 0x0001e2000c101114 */
[----:B------:R-:W-:Y:S05]  /*6c70*/  @P4 BRA `(.L_x_169) ;  /* 0x0000000000044947 */ /* 0x000fea0003800000 */
[----:B------:R2:W5:Y:S02]  /*6c80*/  LDG.E.U8 R4, desc[UR20][R24.64+0x78] ;  /* 0x0000781418047981 */ /* 0x000564000c1e1100 */
.L_x_169:
[----:B------:R-:W-:Y:S05]  /*6c90*/  BSYNC B1 ;  /* 0x0000000000017941 */ /* 0x000fea0003800000 */
.L_x_168:
        /* <DEDUP_REMOVED lines=12> */
.L_x_171:
[----:B------:R-:W-:Y:S05]  /*6d60*/  BSYNC B1 ;  /* 0x0000000000017941 */ /* 0x000fea0003800000 */
.L_x_170:
[----:B------:R-:W-:Y:S05]  /*6d70*/  @P2 BRA `(.L_x_172) ;  /* 0x0000001000282947 */ /* 0x000fea0003800000 */
[----:B-----5:R-:W-:-:S04]  /*6d80*/  LOP3.LUT R4, R4, 0xff, RZ, 0xc0, !PT ;  /* 0x000000ff04047812 */ /* 0x020fc800078ec0ff */
[----:B------:R-:W-:-:S05]  /*6d90*/  F2FP.F16.E4M3.UNPACK_B R4, R4 ;  /* 0x00000004ff04723e */ /* 0x000fca00020006ff */
[----:B0-----:R-:W-:-:S05]  /*6da0*/  HADD2.F32 R5, -RZ, R4.H0_H0 ;  /* 0x20000004ff057230 */ /* 0x001fca0000004100 */
[----:B------:R-:W-:-:S04]  /*6db0*/  FMUL R5, R5, R12 ;  /* 0x0000000c05057220 */ /* 0x000fc80000400000 */
[----:B------:R-:W-:-:S05]  /*6dc0*/  FFMA R5, R88, R11, R5 ;  /* 0x0000000b58057223 */ /* 0x000fca0000000005 */
[----:B------:R-:W-:-:S05]  /*6dd0*/  F2FP.SATFINITE.E4M3.F32.PACK_AB_MERGE_C R5, RZ, R5, RZ ;  /* 0x00000005ff05723e */ /* 0x000fca00048070ff */
[----:B------:R0:W-:Y:S01]  /*6de0*/  STG.E.U8 desc[UR20][R18.64+0x79], R5 ;  /* 0x0000790512007986 */ /* 0x0001e2000c101114 */
[----:B------:R-:W-:Y:S05]  /*6df0*/  BRA `(.L_x_172) ;  /* 0x0000001000087947 */ /* 0x000fea0003800000 */
.L_x_43:
[----:B------:R-:W-:Y:S01]  /*6e00*/  ISETP.GE.AND P2, PT, R30, 0x1, PT ;  /* 0x000000011e00780c */ /* 0x000fe20003f46270 */
[-C--:B--2---:R-:W-:Y:S01]  /*6e10*/  FMUL R147, R147, R11.reuse ;  /* 0x0000000b93937220 */ /* 0x084fe20000400000 */
[-C--:B------:R-:W-:Y:S01]  /*6e20*/  FMUL R148, R148, R11.reuse ;  /* 0x0000000b94947220 */ /* 0x080fe20000400000 */
[----:B------:R-:W-:Y:S01]  /*6e30*/  ISETP.GE.AND P1, PT, R30, 0x9, PT ;  /* 0x000000091e00780c */ /* 0x000fe20003f26270 */
[-C--:B------:R-:W-:Y:S01]  /*6e40*/  FMUL R146, R146, R11.reuse ;  /* 0x0000000b92927220 */ /* 0x080fe20000400000 */
[C---:B------:R-:W-:Y:S01]  /*6e50*/  ISETP.LT.OR P5, PT, R6.reuse, 0x1, !P2 ;  /* 0x000000010600780c */ /* 0x040fe200057a1670 */
[-C--:B------:R-:W-:Y:S01]  /*6e60*/  FMUL R145, R145, R11.reuse ;  /* 0x0000000b91917220 */ /* 0x080fe20000400000 */
[----:B------:R-:W-:Y:S01]  /*6e70*/  ISETP.LT.OR P4, PT, R6, 0x2, !P2 ;  /* 0x000000020600780c */ /* 0x000fe20005781670 */
[----:B------:R-:W-:Y:S01]  /*6e80*/  FMUL R143, R143, R11 ;  /* 0x0000000b8f8f7220 */ /* 0x000fe20000400000 */
[----:B------:R-:W-:Y:S01]  /*6e90*/  F2FP.SATFINITE.E4M3.F32.PACK_AB_MERGE_C R147, RZ, R147, RZ ;  /* 0x00000093ff93723e */ /* 0x000fe200048070ff */
[-C--:B------:R-:W-:Y:S01]  /*6ea0*/  FMUL R144, R144, R11.reuse ;  /* 0x0000000b90907220 */ /* 0x080fe20000400000 */
[----:B------:R-:W-:Y:S01]  /*6eb0*/  F2FP.SATFINITE.E4M3.F32.PACK_AB_MERGE_C R5, RZ, R148, RZ ;  /* 0x00000094ff05723e */ /* 0x000fe200048070ff */
[-C--:B------:R-:W-:Y:S01]  /*6ec0*/  FMUL R141, R141, R11.reuse ;  /* 0x0000000b8d8d7220 */ /* 0x080fe20000400000 */
[----:B------:R-:W-:Y:S01]  /*6ed0*/  ISETP.LT.OR P6, PT, R6, 0x9, !P2 ;  /* 0x000000090600780c */ /* 0x000fe200057c1670 */
[-C--:B------:R-:W-:Y:S01]  /*6ee0*/  FMUL R142, R142, R11.reuse ;  /* 0x0000000b8e8e7220 */ /* 0x080fe20000400000 */
[----:B------:R-:W-:Y:S01]  /*6ef0*/  F2FP.SATFINITE.E4M3.F32.PACK_AB_MERGE_C R25, RZ, R146, RZ ;  /* 0x00000092ff19723e */ /* 0x000fe200048070ff */
[----:B------:R-:W-:Y:S01]  /*6f00*/  FMUL R140, R140, R11 ;  /* 0x0000000b8c8c7220 */ /* 0x000fe20000400000 */
[----:B------:R-:W-:Y:S01]  /*6f10*/  F2FP.SATFINITE.E4M3.F32.PACK_AB_MERGE_C R145, RZ, R145, RZ ;  /* 0x00000091ff91723e */ /* 0x000fe200048070ff */
[----:B------:R-:W-:Y:S01]  /*6f20*/  @!P5 STG.E.U8 desc[UR20][R20.64], R147 ;  /* 0x000000931400d986 */ /* 0x000fe2000c101114 */
[C---:B------:R-:W-:Y:S01]  /*6f30*/  ISETP.LT.OR P5, PT, R6.reuse, 0x2, !P1 ;  /* 0x000000020600780c */ /* 0x040fe20004fa1670 */
[----:B------:R-:W-:Y:S01]  /*6f40*/  FMUL R139, R139, R11 ;  /* 0x0000000b8b8b7220 */ /* 0x000fe20000400000 */
[----:B------:R-:W-:Y:S01]  /*6f50*/  F2FP.SATFINITE.E4M3.F32.PACK_AB_MERGE_C R143, RZ, R143, RZ ;  /* 0x0000008fff8f723e */ /* 0x000fe200048070ff */
[----:B------:R0:W-:Y:S01]  /*6f60*/  @!P4 STG.E.U8 desc[UR20][R20.64+0x1], R5 ;  /* 0x000001051400c986 */ /* 0x0001e2000c101114 */
[----:B------:R-:W-:Y:S01]  /*6f70*/  ISETP.LT.OR P4, PT, R6, 0x1, !P1 ;  /* 0x000000010600780c */ /* 0x000fe20004f81670 */
[----:B------:R-:W-:Y:S01]  /*6f80*/  FMUL R137, R137, R11 ;  /* 0x0000000b89897220 */ /* 0x000fe20000400000 */
[----:B------:R-:W-:Y:S01]  /*6f90*/  F2FP.SATFINITE.E4M3.F32.PACK_AB_MERGE_C R141, RZ, R141, RZ ;  /* 0x0000008dff8d723e */ /* 0x000fe200048070ff */
[-C--:B------:R-:W-:Y:S01]  /*6fa0*/  FMUL R138, R138, R11.reuse ;  /* 0x0000000b8a8a7220 */ /* 0x080fe20000400000 */
[----:B------:R-:W-:Y:S01]  /*6fb0*/  F2FP.SATFINITE.E4M3.F32.PACK_AB_MERGE_C R27, RZ, R142, RZ ;  /* 0x0000008eff1b723e */ /* 0x000fe200048070ff */
[----:B------:R-:W-:Y:S01]  /*6fc0*/  FMUL R135, R135, R11 ;  /* 0x0000000b87877220 */ /* 0x000fe20000400000 */
[----:B------:R-:W-:Y:S01]  /*6fd0*/  F2FP.SATFINITE.E4M3.F32.PACK_AB_MERGE_C R139, RZ, R139, RZ ;  /* 0x0000008bff8b723e */ /* 0x000fe200048070ff */
[----:B------:R-:W-:Y:S01]  /*6fe0*/  FMUL R136, R136, R11 ;  /* 0x0000000b88887220 */ /* 0x000fe20000400000 */
[----:B------:R-:W-:Y:S01]  /*6ff0*/  F2FP.SATFINITE.E4M3.F32.PACK_AB_MERGE_C R137, RZ, R137, RZ ;  /* 0x00000089ff89723e */ /* 0x000fe200048070ff */
[----:B------:R1:W-:Y:S01]  /*7000*/  @!P5 STG.E.U8 desc[UR20][R18.64+0x1], R25 ;  /* 0x000001191200d986 */ /* 0x0003e2000c101114 */
[----:B------:R-:W-:Y:S01]  /*7010*/  ISETP.LT.OR P5, PT, R6, 0xa, !P2 ;  /* 0x0000000a0600780c */ /* 0x000fe200057a1670 */
[-C--:B------:R-:W-:Y:S01]  /*7020*/  FMUL R134, R134, R11.reuse ;  /* 0x0000000b86867220 */ /* 0x080fe20000400000 */
[----:B0-----:R-:W-:Y:S01]  /*7030*/  F2FP.SATFINITE.E4M3.F32.PACK_AB_MERGE_C R5, RZ, R144, RZ ;  /* 0x00000090ff05723e */ /* 0x001fe200048070ff */
[----:B------:R-:W-:Y:S01]  /*7040*/  @!P4 STG.E.U8 desc[UR20][R18.64], R145 ;  /* 0x000000911200c986 */ /* 0x000fe2000c101114 */
[C---:B------:R-:W-:Y:S01]  /*7050*/  ISETP.LT.OR P4, PT, R6.reuse, 0x9, !P1 ;  /* 0x000000090600780c */ /* 0x040fe20004f81670 */
[----:B------:R-:W-:Y:S01]  /*7060*/  FMUL R133, R133, R11 ;  /* 0x0000000b85857220 */ /* 0x000fe20000400000 */
[----:B------:R-:W-:Y:S01]  /*7070*/  F2FP.SATFINITE.E4M3.F32.PACK_AB_MERGE_C R135, RZ, R135, RZ ;  /* 0x00000087ff87723e */ /* 0x000fe200048070ff */
[----:B------:R-:W-:Y:S01]  /*7080*/  @!P6 STG.E.U8 desc[UR20][R20.64+0x8], R143 ;  /* 0x0000088f1400e986 */ /* 0x000fe2000c101114 */
[----:B------:R-:W-:Y:S01]  /*7090*/  ISETP.LT.OR P6, PT, R6, 0xa, !P1 ;  /* 0x0000000a0600780c */ /* 0x000fe20004fc1670 */
[----:B------:R-:W-:Y:S01]  /*70a0*/  FMUL R131, R131, R11 ;  /* 0x0000000b83837220 */ /* 0x000fe20000400000 */
[----:B------:R-:W-:Y:S01]  /*70b0*/  F2FP.SATFINITE.E4M3.F32.PACK_AB_MERGE_C R133, RZ, R133, RZ ;  /* 0x00000085ff85723e */ /* 0x000fe200048070ff */
[-C--:B------:R-:W-:Y:S01]  /*70c0*/  FMUL R132, R132, R11.reuse ;  /* 0x0000000b84847220 */ /* 0x080fe20000400000 */
[----:B-1----:R-:W-:Y:S01]  /*70d0*/  F2FP.SATFINITE.E4M3.F32.PACK_AB_MERGE_C R25, RZ, R140, RZ ;  /* 0x0000008cff19723e */ /* 0x002fe200048070ff */
[----:B------:R0:W-:Y:S01]  /*70e0*/  @!P5 STG.E.U8 desc[UR20][R20.64+0x9], R5 ;  /* 0x000009051400d986 */ /* 0x0001e2000c101114 */
[C---:B------:R-:W-:Y:S01]  /*70f0*/  ISETP.LT.OR P5, PT, R6.reuse, 0x12, !P2 ;  /* 0x000000120600780c */ /* 0x040fe200057a1670 */
[----:B------:R-:W-:Y:S01]  /*7100*/  FMUL R129, R129, R11 ;  /* 0x0000000b81817220 */ /* 0x000fe20000400000 */
[----:B------:R-:W-:Y:S01]  /*7110*/  F2FP.SATFINITE.E4M3.F32.PACK_AB_MERGE_C R131, RZ, R131, RZ ;  /* 0x00000083ff83723e */ /* 0x000fe200048070ff */
[----:B------:R-:W-:Y:S01]  /*7120*/  @!P4 STG.E.U8 desc[UR20][R18.64+0x8], R141 ;  /* 0x0000088d1200c986 */ /* 0x000fe2000c101114 */
[----:B------:R-:W-:Y:S01]  /*7130*/  ISETP.LT.OR P4, PT, R6, 0x11, !P2 ;  /* 0x000000110600780c */ /* 0x000fe20005781670 */
[----:B------:R-:W-:Y:S01]  /*7140*/  FMUL R130, R130, R11 ;  /* 0x0000000b82827220 */ /* 0x000fe20000400000 */
[----:B------:R-:W-:Y:S01]  /*7150*/  F2FP.SATFINITE.E4M3.F32.PACK_AB_MERGE_C R129, RZ, R129, RZ ;  /* 0x00000081ff81723e */ /* 0x000fe200048070ff */
[----:B------:R1:W-:Y:S01]  /*7160*/  @!P6 STG.E.U8 desc[UR20][R18.64+0x9], R27 ;  /* 0x0000091b1200e986 */ /* 0x0003e2000c101114 */
[----:B------:R-:W-:Y:S01]  /*7170*/  ISETP.LT.OR P6, PT, R6, 0x11, !P1 ;  /* 0x000000110600780c */ /* 0x000fe20004fc1670 */
[-C--:B------:R-:W-:Y:S01]  /*7180*/  FMUL R128, R128, R11.reuse ;  /* 0x0000000b80807220 */ /* 0x080fe20000400000 */
[-C--:B------:R-:W-:Y:S01]  /*7190*/  FMUL R127, R127, R11.reuse ;  /* 0x0000000b7f7f7220 */ /* 0x080fe20000400000 */
[----:B0-----:R-:W-:Y:S01]  /*71a0*/  F2FP.SATFINITE.E4M3.F32.PACK_AB_MERGE_C R5, RZ, R138, RZ ;  /* 0x0000008aff05723e */ /* 0x001fe200048070ff */
[-C--:B------:R-:W-:Y:S01]  /*71b0*/  FMUL R125, R125, R11.reuse ;  /* 0x0000000b7d7d7220 */ /* 0x080fe20000400000 */
[----:B------:R0:W-:Y:S01]  /*71c0*/  @!P5 STG.E.U8 desc[UR20][R20.64+0x11], R25 ;  /* 0x000011191400d986 */ /* 0x0001e2000c101114 */
[----:B------:R-:W-:Y:S01]  /*71d0*/  ISETP.LT.OR P5, PT, R6, 0x12, !P1 ;  /* 0x000000120600780c */ /* 0x000fe20004fa1670 */
[----:B------:R-:W-:Y:S01]  /*71e0*/  FMUL R126, R126, R11 ;  /* 0x0000000b7e7e7220 */ /* 0x000fe20000400000 */
[----:B------:R-:W-:Y:S01]  /*71f0*/  F2FP.SATFINITE.E4M3.F32.PACK_AB_MERGE_C R127, RZ, R127, RZ ;  /* 0x0000007fff7f723e */ /* 0x000fe200048070ff */
[----:B------:R-:W-:Y:S01]  /*7200*/  @!P4 STG.E.U8 desc[UR20][R20.64+0x10], R139 ;  /* 0x0000108b1400c986 */ /* 0x000fe2000c101114 */
[C---:B------:R-:W-:Y:S01]  /*7210*/  ISETP.LT.OR P4, PT, R6.reuse, 0x19, !P2 ;  /* 0x000000190600780c */ /* 0x040fe20005781670 */
[-C--:B------:R-:W-:Y:S01]  /*7220*/  FMUL R123, R123, R11.reuse ;  /* 0x0000000b7b7b7220 */ /* 0x080fe20000400000 */
[----:B-1----:R-:W-:Y:S01]  /*7230*/  F2FP.SATFINITE.E4M3.F32.PACK_AB_MERGE_C R27, RZ, R136, RZ ;  /* 0x00000088ff1b723e */ /* 0x002fe200048070ff */
[----:B------:R-:W-:Y:S01]  /*7240*/  @!P6 STG.E.U8 desc[UR20][R18.64+0x10], R137 ;  /* 0x000010891200e986 */ /* 0x000fe2000c101114 */
[----:B------:R-:W-:Y:S01]  /*7250*/  ISETP.LT.OR P6, PT, R6, 0x1a, !P2 ;  /* 0x0000001a0600780c */ /* 0x000fe200057c1670 */
[----:B------:R-:W-:Y:S01]  /*7260*/  FMUL R124, R124, R11 ;  /* 0x0000000b7c7c7220 */ /* 0x000fe20000400000 */
[----:B------:R-:W-:Y:S01]  /*7270*/  F2FP.SATFINITE.E4M3.F32.PACK_AB_MERGE_C R125, RZ, R125, RZ ;  /* 0x0000007dff7d723e */ /* 0x000fe200048070ff */
[-C--:B------:R-:W-:Y:S01]  /*7280*/  FMUL R122, R122, R11.reuse ;  /* 0x0000000b7a7a7220 */ /* 0x080fe20000400000 */
[----:B0-----:R-:W-:Y:S01]  /*7290*/  F2FP.SATFINITE.E4M3.F32.PACK_AB_MERGE_C R25, RZ, R134, RZ ;  /* 0x00000086ff19723e */ /* 0x001fe200048070ff */
[----:B------:R0:W-:Y:S01]  /*72a0*/  @!P5 STG.E.U8 desc[UR20][R18.64+0x11], R5 ;  /* 0x000011051200d986 */ /* 0x0001e2000c101114 */
[C---:B------:R-:W-:Y:S01]  /*72b0*/  ISETP.LT.OR P5, PT, R6.reuse, 0x1a, !P1 ;  /* 0x0000001a0600780c */ /* 0x040fe20004fa1670 */
        /* <DEDUP_REMOVED lines=11> */
[----:B0-----:R-:W-:Y:S01]  /*7370*/  F2FP.SATFINITE.E4M3.F32.PACK_AB_MERGE_C R5, RZ, R132, RZ ;  /* 0x00000084ff05723e */ /* 0x001fe200048070ff */
[----:B------:R0:W-:Y:S01]  /*7380*/  @!P5 STG.E.U8 desc[UR20][R18.64+0x19], R25 ;  /* 0x000019191200d986 */ /* 0x0001e2000c101114 */
[----:B------:R-:W-:Y:S01]  /*7390*/  ISETP.LT.OR P5, PT, R6, 0x22, !P2 ;  /* 0x000000220600780c */ /* 0x000fe200057a1670 */
[----:B------:R-:W-:Y:S01]  /*73a0*/  FMUL R118, R118, R11 ;  /* 0x0000000b76767220 */ /* 0x000fe20000400000 */
[----:B------:R-:W-:Y:S01]  /*73b0*/  F2FP.SATFINITE.E4M3.F32.PACK_AB_MERGE_C R117, RZ, R117, RZ ;  /* 0x00000075ff75723e */ /* 0x000fe200048070ff */
[----:B------:R-:W-:Y:S01]  /*73c0*/  @!P4 STG.E.U8 desc[UR20][R18.64+0x18], R133 ;  /* 0x000018851200c986 */ /* 0x000fe2000c101114 */
[----:B------:R-:W-:Y:S01]  /*73d0*/  ISETP.LT.OR P4, PT, R6, 0x21, !P1 ;  /* 0x000000210600780c */ /* 0x000fe20004f81670 */
[-C--:B------:R-:W-:Y:S01]  /*73e0*/  FMUL R116, R116, R11.reuse ;  /* 0x0000000b74747220 */ /* 0x080fe20000400000 */
[----:B-1----:R-:W-:Y:S01]  /*73f0*/  F2FP.SATFINITE.E4M3.F32.PACK_AB_MERGE_C R27, RZ, R130, RZ ;  /* 0x00000082ff1b723e */ /* 0x002fe200048070ff */
[----:B------:R-:W-:Y:S01]  /*7400*/  @!P6 STG.E.U8 desc[UR20][R20.64+0x20], R131 ;  /* 0x000020831400e986 */ /* 0x000fe2000c101114 */
[----:B------:R-:W-:Y:S01]  /*7410*/  ISETP.LT.OR P6, PT, R6, 0x22, !P1 ;  /* 0x000000220600780c */ /* 0x000fe20004fc1670 */
[-C--:B------:R-:W-:Y:S01]  /*7420*/  FMUL R115, R115, R11.reuse ;  /* 0x0000000b73737220 */ /* 0x080fe20000400000 */
[-C--:B------:R-:W-:Y:S01]  /*7430*/  FMUL R113, R113, R11.reuse ;  /* 0x0000000b71717220 */ /* 0x080fe20000400000 */
[----:B0-----:R-:W-:Y:S01]  /*7440*/  F2FP.SATFINITE.E4M3.F32.PACK_AB_MERGE_C R25, RZ, R128, RZ ;  /* 0x00000080ff19723e */ /* 0x001fe200048070ff */
[-C--:B------:R-:W-:Y:S01]  /*7450*/  FMUL R114, R114, R11.reuse ;  /* 0x0000000b72727220 */ /* 0x080fe20000400000 */
        /* <DEDUP_REMOVED lines=33> */
[C---:B------:R-:W-:Y:S01]  /*7670*/  ISETP.LT.OR P4, PT, R6.reuse, 0x31, !P1 ;  /* 0x000000310600780c */ /* 0x040fe20004f81670 */
[-C--:B------:R-:W-:Y:S01]  /*7680*/  FMUL R103, R103, R11.reuse ;  /* 0x0000000b67677220 */ /* 0x080fe20000400000 */
[-C--:B------:R-:W-:Y:S01]  /*7690*/  FMUL R101, R101, R11.reuse ;  /* 0x0000000b65657220 */ /* 0x080fe20000400000 */
        /* <DEDUP_REMOVED lines=15> */
[C---:B------:R-:W-:Y:S01]  /*7790*/  ISETP.LT.OR P6, PT, R6.reuse, 0x3a, !P1 ;  /* 0x0000003a0600780c */ /* 0x040fe20004fc1670 */
        /* <DEDUP_REMOVED lines=20> */
[-C--:B------:R-:W-:Y:S01]  /*78e0*/  FMUL R92, R92, R11.reuse ;  /* 0x0000000b5c5c7220 */ /* 0x080fe20000400000 */
[-C--:B------:R-:W-:Y:S01]  /*78f0*/  FMUL R89, R89, R11.reuse ;  /* 0x0000000b59597220 */ /* 0x080fe20000400000 */
        /* <DEDUP_REMOVED lines=19> */
[----:B------:R-:W-:-:S02]  /*7a30*/  ISETP.LT.OR P6, PT, R6, 0x51, !P2 ;  /* 0x000000510600780c */ /* 0x000fc400057c1670 */
[----:B------:R-:W-:Y:S02]  /*7a40*/  F2FP.SATFINITE.E4M3.F32.PACK_AB_MERGE_C R23, RZ, R23, RZ ;  /* 0x00000017ff17723e */ /* 0x000fe400048070ff */
[----:B0-----:R-:W-:Y:S01]  /*7a50*/  F2FP.SATFINITE.E4M3.F32.PACK_AB_MERGE_C R5, RZ, R108, RZ ;  /* 0x0000006cff05723e */ /* 0x001fe200048070ff */
[----:B------:R0:W-:Y:S01]  /*7a60*/  @!P5 STG.E.U8 desc[UR20][R18.64+0x49], R25 ;  /* 0x000049191200d986 */ /* 0x0001e2000c101114 */
[----:B------:R-:W-:-:S03]  /*7a70*/  ISETP.LT.OR P5, PT, R6, 0x52, !P2 ;  /* 0x000000520600780c */ /* 0x000fc600057a1670 */
[----:B------:R-:W-:Y:S01]  /*7a80*/  @!P4 STG.E.U8 desc[UR20][R18.64+0x48], R109 ;  /* 0x0000486d1200c986 */ /* 0x000fe2000c101114 */
[C---:B------:R-:W-:Y:S02]  /*7a90*/  ISETP.LT.OR P4, PT, R6.reuse, 0x51, !P1 ;  /* 0x000000510600780c */ /* 0x040fe40004f81670 */
[----:B-1----:R-:W-:Y:S01]  /*7aa0*/  F2FP.SATFINITE.E4M3.F32.PACK_AB_MERGE_C R27, RZ, R106, RZ ;  /* 0x0000006aff1b723e */ /* 0x002fe200048070ff */
[----:B------:R-:W-:Y:S01]  /*7ab0*/  @!P6 STG.E.U8 desc[UR20][R20.64+0x50], R107 ;  /* 0x0000506b1400e986 */ /* 0x000fe2000c101114 */
[----:B------:R-:W-:Y:S02]  /*7ac0*/  ISETP.LT.OR P6, PT, R6, 0x52, !P1 ;  /* 0x000000520600780c */ /* 0x000fe40004fc1670 */
[----:B0-----:R-:W-:-:S03]  /*7ad0*/  F2FP.SATFINITE.E4M3.F32.PACK_AB_MERGE_C R25, RZ, R104, RZ ;  /* 0x00000068ff19723e */ /* 0x001fc600048070ff */
[----:B------:R0:W-:Y:S01]  /*7ae0*/  @!P5 STG.E.U8 desc[UR20][R20.64+0x51], R5 ;  /* 0x000051051400d986 */ /* 0x0001e2000c101114 */
[----:B------:R-:W-:-:S03]  /*7af0*/  ISETP.LT.OR P5, PT, R6, 0x5a, !P2 ;  /* 0x0000005a0600780c */ /* 0x000fc600057a1670 */
[----:B------:R-:W-:Y:S01]  /*7b00*/  @!P4 STG.E.U8 desc[UR20][R18.64+0x50], R105 ;  /* 0x000050691200c986 */ /* 0x000fe2000c101114 */
[----:B------:R-:W-:-:S03]  /*7b10*/  ISETP.LT.OR P4, PT, R6, 0x59, !P2 ;  /* 0x000000590600780c */ /* 0x000fc60005781670 */
[----:B------:R1:W-:Y:S01]  /*7b20*/  @!P6 STG.E.U8 desc[UR20][R18.64+0x51], R27 ;  /* 0x0000511b1200e986 */ /* 0x0003e2000c101114 */
[----:B------:R-:W-:Y:S02]  /*7b30*/  ISETP.LT.OR P6, PT, R6, 0x59, !P1 ;  /* 0x000000590600780c */ /* 0x000fe40004fc1670 */
[----:B0-----:R-:W-:-:S03]  /*7b40*/  F2FP.SATFINITE.E4M3.F32.PACK_AB_MERGE_C R5, RZ, R102, RZ ;  /* 0x00000066ff05723e */ /* 0x001fc600048070ff */
        /* <DEDUP_REMOVED lines=31> */
[C---:B------:R-:W-:Y:S02]  /*7d40*/  ISETP.LT.OR P5, PT, R6.reuse, 0x79, !P2 ;  /* 0x000000790600780c */ /* 0x040fe400057a1670 */
[C---:B------:R-:W-:Y:S01]  /*7d50*/  ISETP.LT.OR P2, PT, R6.reuse, 0x7a, !P2 ;  /* 0x0000007a0600780c */ /* 0x040fe20005741670 */
[----:B------:R2:W-:Y:S01]  /*7d60*/  @!P4 STG.E.U8 desc[UR20][R20.64+0x70], R91 ;  /* 0x0000705b1400c986 */ /* 0x0005e2000c101114 */
[C---:B------:R-:W-:Y:S02]  /*7d70*/  ISETP.LT.OR P4, PT, R6.reuse, 0x72, !P1 ;  /* 0x000000720600780c */ /* 0x040fe40004f81670 */
[----:B-1----:R-:W-:Y:S01]  /*7d80*/  F2FP.SATFINITE.E4M3.F32.PACK_AB_MERGE_C R27, RZ, R88, RZ ;  /* 0x00000058ff1b723e */ /* 0x002fe200048070ff */
[----:B------:R2:W-:Y:S01]  /*7d90*/  @!P6 STG.E.U8 desc[UR20][R18.64+0x70], R89 ;  /* 0x000070591200e986 */ /* 0x0005e2000c101114 */
[C---:B------:R-:W-:Y:S02]  /*7da0*/  ISETP.LT.OR P6, PT, R6.reuse, 0x79, !P1 ;  /* 0x000000790600780c */ /* 0x040fe40004fc1670 */
[----:B------:R-:W-:-:S02]  /*7db0*/  ISETP.LT.OR P1, PT, R6, 0x7a, !P1 ;  /* 0x0000007a0600780c */ /* 0x000fc40004f21670 */
[----:B0-----:R-:W-:-:S05]  /*7dc0*/  F2FP.SATFINITE.E4M3.F32.PACK_AB_MERGE_C R25, RZ, R22, RZ ;  /* 0x00000016ff19723e */ /* 0x001fca00048070ff */
[----:B------:R2:W-:Y:S04]  /*7dd0*/  @!P4 STG.E.U8 desc[UR20][R18.64+0x71], R5 ;  /* 0x000071051200c986 */ /* 0x0005e8000c101114 */
[----:B------:R2:W-:Y:S04]  /*7de0*/  @!P5 STG.E.U8 desc[UR20][R20.64+0x78], R17 ;  /* 0x000078111400d986 */ /* 0x0005e8000c101114 */
[----:B------:R2:W-:Y:S04]  /*7df0*/  @!P2 STG.E.U8 desc[UR20][R20.64+0x79], R25 ;  /* 0x000079191400a986 */ /* 0x0005e8000c101114 */
[----:B------:R2:W-:Y:S04]  /*7e00*/  @!P6 STG.E.U8 desc[UR20][R18.64+0x78], R23 ;  /* 0x000078171200e986 */ /* 0x0005e8000c101114 */
[----:B------:R2:W-:Y:S02]  /*7e10*/  @!P1 STG.E.U8 desc[UR20][R18.64+0x79], R27 ;  /* 0x0000791b12009986 */ /* 0x0005e4000c101114 */
.L_x_172:
[----:B------:R-:W-:Y:S05]  /*7e20*/  BSYNC B0 ;  /* 0x0000000000007941 */ /* 0x000fea0003800000 */
.L_x_42:
[C---:B------:R-:W-:Y:S01]  /*7e30*/  LEA R2, P1, R8.reuse, R2, 0x1 ;  /* 0x0000000208027211 */ /* 0x040fe200078208ff */
[----:B------:R-:W-:Y:S01]  /*7e40*/  ULDC.64 UR6, c[0x0][0x650] ;  /* 0x0001940000067ab9 */ /* 0x000fe20000000a00 */
[----:B-----5:R-:W-:Y:S01]  /*7e50*/  IMAD.U32 R4, RZ, RZ, UR12 ;  /* 0x0000000cff047e24 */ /* 0x020fe2000f8e00ff */
[----:B0-2---:R-:W-:Y:S01]  /*7e60*/  PRMT R17, RZ, 0x7610, R17 ;  /* 0x00007610ff117816 */ /* 0x005fe20000000011 */
[----:B------:R-:W-:Y:S01]  /*7e70*/  IMAD.MOV.U32 R6, RZ, RZ, -0x1 ;  /* 0xffffffffff067424 */ /* 0x000fe200078e00ff */
[----:B------:R-:W-:Y:S01]  /*7e80*/  LEA.HI.X R3, R8, R3, R0, 0x1, P1 ;  /* 0x0000000308037211 */ /* 0x000fe200008f0c00 */
[----:B------:R0:W-:Y:S01]  /*7e90*/  SYNCS.ARRIVE.TRANS64.A1T0 RZ, [R4+UR22], RZ ;  /* 0x000000ff04ff79a7 */ /* 0x0001e20008100016 */
[----:B------:R-:W-:Y:S01]  /*7ea0*/  ISETP.GE.U32.AND P1, PT, R2, UR6, PT ;  /* 0x0000000602007c0c */ /* 0x000fe2000bf26070 */
[----:B------:R-:W-:-:S03]  /*7eb0*/  IMAD.MOV.U32 R5, RZ, RZ, -0x1 ;  /* 0xffffffffff057424 */ /* 0x000fc600078e00ff */
[----:B------:R-:W-:Y:S01]  /*7ec0*/  ISETP.GE.U32.AND.EX P1, PT, R3, UR7, PT, P1 ;  /* 0x0000000703007c0c */ /* 0x000fe2000bf26110 */
[----:B0-----:R-:W-:-:S12]  /*7ed0*/  IMAD.MOV.U32 R4, RZ, RZ, -0x1 ;  /* 0xffffffffff047424 */ /* 0x001fd800078e00ff */
[----:B------:R-:W-:Y:S05]  /*7ee0*/  @P1 BRA `(.L_x_173) ;  /* 0x0000000400601947 */ /* 0x000fea0003800000 */
[----:B------:R-:W0:Y:S01]  /*7ef0*/  S2R R28, SR_CTAID.X ;  /* 0x00000000001c7919 */ /* 0x000e220000002500 */
[----:B------:R-:W2:Y:S01]  /*7f00*/  LDC.64 R22, c[0x0][0x628] ;  /* 0x00018a00ff167b82 */ /* 0x000ea20000000a00 */
[----:B------:R-:W-:Y:S01]  /*7f10*/  ULDC UR6, c[0x0][0x150] ;  /* 0x0000540000067ab9 */ /* 0x000fe20000000800 */
[----:B-1--4-:R-:W-:Y:S01]  /*7f20*/  IMAD.MOV.U32 R20, RZ, RZ, R2 ;  /* 0x000000ffff147224 */ /* 0x012fe200078e0002 */
[----:B------:R-:W1:Y:S01]  /*7f30*/  S2R R30, SR_CTAID.Y ;  /* 0x00000000001e7919 */ /* 0x000e620000002600 */
[----:B------:R-:W-:-:S04]  /*7f40*/  IMAD.MOV.U32 R21, RZ, RZ, R3 ;  /* 0x000000ffff157224 */ /* 0x000fc800078e0003 */
[----:B------:R-:W4:Y:S08]  /*7f50*/  LDC R31, c[0x0][0x144] ;  /* 0x00005100ff1f7b82 */ /* 0x000f300000000800 */
[----:B------:R-:W1:Y:S08]  /*7f60*/  LDC R6, c[0x0][0x630] ;  /* 0x00018c00ff067b82 */ /* 0x000e700000000800 */
[----:B------:R-:W1:Y:S01]  /*7f70*/  LDC.64 R26, c[0x0][0x620] ;  /* 0x00018800ff1a7b82 */ /* 0x000e620000000a00 */
[----:B--2---:R-:W-:-:S04]  /*7f80*/  ISETP.NE.U32.AND P1, PT, R22, RZ, PT ;  /* 0x000000ff1600720c */ /* 0x004fc80003f25070 */
[----:B------:R-:W-:Y:S02]  /*7f90*/  ISETP.NE.AND.EX P1, PT, R23, RZ, PT, P1 ;  /* 0x000000ff1700720c */ /* 0x000fe40003f25310 */
[----:B0-----:R-:W-:-:S05]  /*7fa0*/  I2FP.F32.U32 R4, R28 ;  /* 0x0000001c00047245 */ /* 0x001fca0000201000 */
[----:B------:R-:W-:-:S04]  /*7fb0*/  FMUL R4, R4, UR6 ;  /* 0x0000000604047c20 */ /* 0x000fc80008400000 */
[----:B------:R0:W2:Y:S02]  /*7fc0*/  F2I.U32.TRUNC.NTZ R29, R4 ;  /* 0x00000004001d7305 */ /* 0x0000a4000020f000 */
[----:B----4-:R-:W-:Y:S05]  /*7fd0*/  @!P1 BRA `(.L_x_174) ;  /* 0x0000000000289947 */ /* 0x010fea0003800000 */
[----:B------:R-:W4:Y:S02]  /*7fe0*/  LDC R5, c[0x0][0x634] ;  /* 0x00018d00ff057b82 */ /* 0x000f240000000800 */
[----:B----4-:R-:W-:-:S05]  /*7ff0*/  IADD3 R17, P1, R2, R5, RZ ;  /* 0x0000000502117210 */ /* 0x010fca0007f3e0ff */
[----:B---3--:R-:W-:-:S04]  /*8000*/  IMAD.X R25, RZ, RZ, R3, P1 ;  /* 0x000000ffff197224 */ /* 0x008fc800008e0603 */
[----:B0-----:R-:W-:-:S04]  /*8010*/  IMAD.WIDE.U32 R4, R25, R22, RZ ;  /* 0x0000001619047225 */ /* 0x001fc800078e00ff */
[----:B------:R-:W-:-:S04]  /*8020*/  IMAD.WIDE.U32 R18, P1, R17, R23, R4 ;  /* 0x0000001711127225 */ /* 0x000fc80007820004 */
[----:B------:R-:W-:-:S04]  /*8030*/  IMAD.WIDE.U32 R4, R17, R22, RZ ;  /* 0x0000001611047225 */ /* 0x000fc800078e00ff */
[----:B------:R-:W-:Y:S01]  /*8040*/  IMAD.X R21, RZ, RZ, RZ, P1 ;  /* 0x000000ffff157224 */ /* 0x000fe200008e06ff */
[----:B------:R-:W-:Y:S01]  /*8050*/  IADD3 RZ, P1, R5, R18, RZ ;  /* 0x0000001205ff7210 */ /* 0x000fe20007f3e0ff */
[----:B------:R-:W-:-:S04]  /*8060*/  IMAD.MOV.U32 R20, RZ, RZ, R19 ;  /* 0x000000ffff147224 */ /* 0x000fc800078e0013 */
[----:B------:R-:W-:-:S08]  /*8070*/  IMAD.WIDE.U32.X R20, R25, R23, R20, P1 ;  /* 0x0000001719147225 */ /* 0x000fd000008e0414 */
.L_x_174:
[----:B------:R-:W4:Y:S01]  /*8080*/  LDC.64 R34, c[0x0][0x640] ;  /* 0x00019000ff227b82 */ /* 0x000f220000000a00 */
[-C--:B-1-3--:R-:W-:Y:S01]  /*8090*/  SHF.R.U64 R24, R20, R6.reuse, R21 ;  /* 0x0000000614187219 */ /* 0x08afe20000001215 */
[----:B--2---:R-:W-:Y:S01]  /*80a0*/  IMAD.MOV R29, RZ, RZ, -R29 ;  /* 0x000000ffff1d7224 */ /* 0x004fe200078e0a1d */
[----:B0-----:R-:W-:Y:S01]  /*80b0*/  SHF.R.U32.HI R4, RZ, R6, R21 ;  /* 0x00000006ff047219 */ /* 0x001fe20000011615 */
[----:B------:R-:W-:Y:S01]  /*80c0*/  ULDC UR6, c[0x0][0x154] ;  /* 0x0000550000067ab9 */ /* 0x000fe20000000800 */
[----:B------:R-:W-:Y:S01]  /*80d0*/  IADD3 R17, P1, RZ, -R24, RZ ;  /* 0x80000018ff117210 */ /* 0x000fe20007f3e0ff */
[----:B------:R-:W-:Y:S02]  /*80e0*/  IMAD R29, R31, R29, R28 ;  /* 0x0000001d1f1d7224 */ /* 0x000fe400078e021c */
[----:B------:R-:W0:Y:S01]  /*80f0*/  LDC R18, c[0x0][0x618] ;  /* 0x00018600ff127b82 */ /* 0x000e220000000800 */
[----:B------:R-:W-:Y:S02]  /*8100*/  IMAD.MOV.U32 R19, RZ, RZ, -0x1 ;  /* 0xffffffffff137424 */ /* 0x000fe400078e00ff */
[----:B------:R-:W-:-:S02]  /*8110*/  IMAD.X R5, RZ, RZ, ~R4, P1 ;  /* 0x000000ffff057224 */ /* 0x000fc400008e0e04 */
[----:B------:R-:W-:Y:S02]  /*8120*/  IMAD.MOV.U32 R21, RZ, RZ, 0x1 ;  /* 0x00000001ff157424 */ /* 0x000fe400078e00ff */
[-C--:B------:R-:W-:Y:S01]  /*8130*/  IMAD R6, R5, R26.reuse, RZ ;  /* 0x0000001a05067224 */ /* 0x080fe200078e02ff */
[----:B------:R-:W1:Y:S01]  /*8140*/  LDC R20, c[0x0][0x608] ;  /* 0x00018200ff147b82 */ /* 0x000e620000000800 */
[----:B------:R-:W-:-:S04]  /*8150*/  IMAD.WIDE.U32 R4, R17, R26, R2 ;  /* 0x0000001a11047225 */ /* 0x000fc800078e0002 */
[----:B------:R-:W-:Y:S01]  /*8160*/  IMAD R17, R17, R27, R6 ;  /* 0x0000001b11117224 */ /* 0x000fe200078e0206 */
[----:B------:R-:W-:Y:S02]  /*8170*/  I2FP.F32.U32 R6, R30 ;  /* 0x0000001e00067245 */ /* 0x000fe40000201000 */
[----:B------:R-:W2:Y:S01]  /*8180*/  LDC R32, c[0x0][0x658] ;  /* 0x00019600ff207b82 */ /* 0x000ea20000000800 */
[----:B------:R-:W-:Y:S01]  /*8190*/  IMAD.IADD R5, R5, 0x1, R17 ;  /* 0x0000000105057824 */ /* 0x000fe200078e0211 */
[----:B----4-:R-:W-:Y:S01]  /*81a0*/  ISETP.NE.U32.AND P1, PT, R34, RZ, PT ;  /* 0x000000ff2200720c */ /* 0x010fe20003f25070 */
[----:B------:R-:W-:-:S03]  /*81b0*/  FMUL R17, R6, UR6 ;  /* 0x0000000606117c20 */ /* 0x000fc60008400000 */
[----:B------:R-:W-:Y:S01]  /*81c0*/  ISETP.NE.AND.EX P1, PT, R35, RZ, PT, P1 ;  /* 0x000000ff2300720c */ /* 0x000fe20003f25310 */
[----:B------:R3:W4:Y:S01]  /*81d0*/  F2I.U32.TRUNC.NTZ R25, R17 ;  /* 0x0000001100197305 */ /* 0x000722000020f000 */
[----:B------:R-:W3:Y:S01]  /*81e0*/  LDC R27, c[0x0][0x148] ;  /* 0x00005200ff1b7b82 */ /* 0x000ee20000000800 */
[-CC-:B0-----:R-:W-:Y:S02]  /*81f0*/  SHF.R.U64 R22, R4, R18.reuse, R5.reuse ;  /* 0x0000001204167219 */ /* 0x181fe40000001205 */
[----:B------:R-:W-:-:S05]  /*8200*/  SHF.R.U32.HI R5, RZ, R18, R5 ;  /* 0x00000012ff057219 */ /* 0x000fca0000011605 */
[----:B------:R-:W0:Y:S01]  /*8210*/  LDC R28, c[0x0][0x600] ;  /* 0x00018000ff1c7b82 */ /* 0x000e220000000800 */
[-CC-:B-1----:R-:W-:Y:S02]  /*8220*/  SHF.R.U64 R6, R22, R20.reuse, R5.reuse ;  /* 0x0000001416067219 */ /* 0x182fe40000001205 */
[----:B------:R-:W-:-:S05]  /*8230*/  SHF.R.U32.HI R5, RZ, R20, R5 ;  /* 0x00000014ff057219 */ /* 0x000fca0000011605 */
[----:B------:R-:W1:Y:S01]  /*8240*/  LDC R33, c[0x0][0x648] ;  /* 0x00019200ff217b82 */ /* 0x000e620000000800 */
[-CC-:B--2---:R-:W-:Y:S02]  /*8250*/  SHF.R.U64 R26, R6, R32.reuse, R5.reuse ;  /* 0x00000020061a7219 */ /* 0x184fe40000001205 */
[-C--:B------:R-:W-:Y:S02]  /*8260*/  SHF.L.U32 R19, R19, R32.reuse, RZ ;  /* 0x0000002013137219 */ /* 0x080fe400000006ff */
[-C--:B------:R-:W-:Y:S01]  /*8270*/  SHF.R.U32.HI R5, RZ, R32.reuse, R5 ;  /* 0x00000020ff057219 */ /* 0x080fe20000011605 */
[----:B------:R-:W-:Y:S01]  /*8280*/  IMAD.MOV.U32 R4, RZ, RZ, R26 ;  /* 0x000000ffff047224 */ /* 0x000fe200078e001a */
[----:B------:R-:W-:Y:S01]  /*8290*/  SHF.L.U32 R32, R21, R32, RZ ;  /* 0x0000002015207219 */ /* 0x000fe200000006ff */
[----:B------:R-:W2:Y:S01]  /*82a0*/  LDC R36, c[0x0][0x638] ;  /* 0x00018e00ff247b82 */ /* 0x000ea20000000800 */
[----:B------:R-:W-:-:S07]  /*82b0*/  LOP3.LUT R31, RZ, R19, RZ, 0x33, !PT ;  /* 0x00000013ff1f7212 */ /* 0x000fce00078e33ff */
[----:B------:R-:W0:Y:S01]  /*82c0*/  LDC R37, c[0x0][0x610] ;  /* 0x00018400ff257b82 */ /* 0x000e220000000800 */
[----:B----4-:R-:W-:Y:S05]  /*82d0*/  @!P1 BRA `(.L_x_175) ;  /* 0x0000000000289947 */ /* 0x010fea0003800000 */
[----:B---3--:R-:W3:Y:S02]  /*82e0*/  LDC R17, c[0x0][0x64c] ;  /* 0x00019300ff117b82 */ /* 0x008ee40000000800 */
[----:B---3--:R-:W-:-:S05]  /*82f0*/  IADD3 R17, P1, R26, R17, RZ ;  /* 0x000000111a117210 */ /* 0x008fca0007f3e0ff */
        /* <DEDUP_REMOVED lines=8> */
.L_x_175:
[----:B-1----:R-:W-:Y:S01]  /*8380*/  SHF.R.U64 R4, R4, R33, R5 ;  /* 0x0000002104047219 */ /* 0x002fe20000001205 */
[----:B0-----:R-:W-:Y:S01]  /*8390*/  VIADD R19, R28, 0xffffffff ;  /* 0xffffffff1c137836 */ /* 0x001fe20000000000 */
[----:B---3--:R-:W-:Y:S01]  /*83a0*/  LOP3.LUT R17, R6, R31, RZ, 0xc0, !PT ;  /* 0x0000001f06117212 */ /* 0x008fe200078ec0ff */
[----:B------:R-:W-:Y:S02]  /*83b0*/  IMAD.MOV R25, RZ, RZ, -R25 ;  /* 0x000000ffff197224 */ /* 0x000fe400078e0a19 */
[----:B------:R-:W-:Y:S01]  /*83c0*/  IMAD.MOV R5, RZ, RZ, -R4 ;  /* 0x000000ffff057224 */ /* 0x000fe200078e0a04 */
[----:B------:R-:W-:Y:S01]  /*83d0*/  LOP3.LUT R19, R22, R19, RZ, 0xc0, !PT ;  /* 0x0000001316137212 */ /* 0x000fe200078ec0ff */
[----:B------:R-:W-:Y:S02]  /*83e0*/  IMAD R6, R32, R4, R17 ;  /* 0x0000000420067224 */ /* 0x000fe400078e0211 */
[----:B------:R-:W-:Y:S02]  /*83f0*/  @P3 IMAD R29, R27, R25, R30 ;  /* 0x000000191b1d3224 */ /* 0x000fe400078e021e */
[----:B--2---:R-:W-:-:S02]  /*8400*/  IMAD R4, R5, R36, R26 ;  /* 0x0000002405047224 */ /* 0x004fc400078e021a */
[----:B------:R-:W-:Y:S02]  /*8410*/  IMAD R6, R6, R37, R29 ;  /* 0x0000002506067224 */ /* 0x000fe400078e021d */
[----:B------:R-:W-:Y:S02]  /*8420*/  IMAD R19, R4, R28, R19 ;  /* 0x0000001c04137224 */ /* 0x000fe400078e0213 */
[----:B------:R-:W-:Y:S02]  /*8430*/  IMAD.MOV.U32 R17, RZ, RZ, 0x1 ;  /* 0x00000001ff117424 */ /* 0x000fe400078e00ff */
[----:B------:R-:W-:Y:S01]  /*8440*/  IMAD.MOV.U32 R4, RZ, RZ, R24 ;  /* 0x000000ffff047224 */ /* 0x000fe200078e0018 */
[----:B------:R-:W-:Y:S02]  /*8450*/  SEL R5, R19, R6, !P3 ;  /* 0x0000000613057207 */ /* 0x000fe40005800000 */
[----:B------:R-:W-:-:S07]  /*8460*/  SEL R6, R6, R19, !P3 ;  /* 0x0000001306067207 */ /* 0x000fce0005800000 */
.L_x_173:
[----:B------:R-:W-:Y:S02]  /*8470*/  LOP3.LUT P1, RZ, R17, 0xff, RZ, 0xc0, !PT ;  /* 0x000000ff11ff7812 */ /* 0x000fe4000782c0ff */
[----:B------:R-:W-:-:S11]  /*8480*/  LOP3.LUT R150, R150, 0x1, RZ, 0x3c, !PT ;  /* 0x0000000196967812 */ /* 0x000fd600078e3cff */
[----:B------:R-:W-:Y:S05]  /*8490*/  @P1 BRA `(.L_x_176) ;  /* 0xffffff94005c1947 */ /* 0x000fea000383ffff */
[----:B------:R-:W-:Y:S05]  /*84a0*/  EXIT ;  /* 0x000000000000794d */ /* 0x000fea0003800000 */
.L_x_18:
[----:B------:R-:W-:-:S08]  /*84b0*/  ISETP.NE.AND P0, PT, R22, RZ, PT ;  /* 0x000000ff1600720c */ /* 0x000fd00003f05270 */
[----:B--2-45:R-:W0:-:S00]  /*84c0*/  USETMAXREG.DEALLOC.CTAPOOL 0x28 ;  /* 0x00000028000079c8 */ /* 0x034e0000080e0500 */
[----:B------:R-:W-:Y:S05]  /*84d0*/  @P0 EXIT ;  /* 0x000000000000094d */ /* 0x000fea0003800000 */
[----:B0-----:R-:W-:Y:S01]  /*84e0*/  LOP3.LUT P0, RZ, R13, 0xff, RZ, 0xc0, !PT ;  /* 0x000000ff0dff7812 */ /* 0x001fe2000780c0ff */
[----:B------:R-:W-:Y:S02]  /*84f0*/  IMAD.MOV.U32 R12, RZ, RZ, 0x1 ;  /* 0x00000001ff0c7424 */ /* 0x000fe400078e00ff */
[----:B------:R-:W-:-:S10]  /*8500*/  IMAD.MOV.U32 R13, RZ, RZ, RZ ;  /* 0x000000ffff0d7224 */ /* 0x000fd400078e00ff */
[----:B------:R-:W-:Y:S05]  /*8510*/  @!P0 BRA `(.L_x_177) ;  /* 0x0000000c00288947 */ /* 0x000fea0003800000 */
[----:B------:R-:W0:Y:S01]  /*8520*/  S2UR UR8, SR_CgaCtaId ;  /* 0x00000000000879c3 */ /* 0x000e220000008800 */
[----:B------:R-:W-:Y:S01]  /*8530*/  LOP3.LUT P0, RZ, R15, 0x1f, RZ, 0xc0, !PT ;  /* 0x0000001f0fff7812 */ /* 0x000fe2000780c0ff */
[----:B------:R-:W-:Y:S01]  /*8540*/  ULDC UR5, c[0x0][0x658] ;  /* 0x0001960000057ab9 */ /* 0x000fe20000000800 */
[----:B------:R-:W-:Y:S01]  /*8550*/  UMOV UR6, 0xffffffff ;  /* 0xffffffff00067882 */ /* 0x000fe20000000000 */
[----:B------:R-:W-:Y:S01]  /*8560*/  BSSY B0, `(.L_x_177) ;  /* 0x00000c5000007945 */ /* 0x000fe20003800000 */
[C---:B------:R-:W-:Y:S01]  /*8570*/  ISETP.NE.AND P2, PT, R14.reuse, RZ, PT ;  /* 0x000000ff0e00720c */ /* 0x040fe20003f45270 */
[----:B------:R-:W-:Y:S01]  /*8580*/  USHF.L.U32 UR6, UR6, UR5, URZ ;  /* 0x0000000506067299 */ /* 0x000fe2000800063f */
[----:B------:R-:W-:Y:S01]  /*8590*/  ISETP.NE.OR P0, PT, R14, RZ, !P0 ;  /* 0x000000ff0e00720c */ /* 0x000fe20004705670 */
[----:B------:R-:W-:Y:S01]  /*85a0*/  IMAD.MOV.U32 R15, RZ, RZ, 0x1 ;  /* 0x00000001ff0f7424 */ /* 0x000fe200078e00ff */
[----:B------:R-:W-:Y:S01]  /*85b0*/  LOP3.LUT R14, R7, 0x2, RZ, 0xfc, !PT ;  /* 0x00000002070e7812 */ /* 0x000fe200078efcff */
[----:B------:R-:W-:Y:S01]  /*85c0*/  IMAD.MOV.U32 R12, RZ, RZ, 0x1 ;  /* 0x00000001ff0c7424 */ /* 0x000fe200078e00ff */
[----:B------:R-:W-:Y:S01]  /*85d0*/  ULDC UR4, c[0x0][0x600] ;  /* 0x0001800000047ab9 */ /* 0x000fe20000000800 */
[----:B------:R-:W-:Y:S01]  /*85e0*/  IMAD.MOV.U32 R13, RZ, RZ, RZ ;  /* 0x000000ffff0d7224 */ /* 0x000fe200078e00ff */
[----:B------:R-:W-:Y:S01]  /*85f0*/  UMOV UR7, 0x1 ;  /* 0x0000000100077882 */ /* 0x000fe20000000000 */
[----:B------:R-:W-:-:S02]  /*8600*/  UIADD3 UR21, UR13, 0x1, URZ ;  /* 0x000000010d157890 */ /* 0x000fc4000fffe03f */
[----:B------:R-:W-:Y:S02]  /*8610*/  UIADD3 UR16, UR4, -0x1, URZ ;  /* 0xffffffff04107890 */ /* 0x000fe4000fffe03f */
[----:B------:R-:W-:Y:S02]  /*8620*/  USHF.L.U32 UR18, UR7, UR5, URZ ;  /* 0x0000000507127299 */ /* 0x000fe4000800063f */
[----:B------:R-:W-:Y:S01]  /*8630*/  ULOP3.LUT UR17, URZ, UR6, URZ, 0x33, !UPT ;  /* 0x000000063f117292 */ /* 0x000fe2000f8e333f */
[----:B------:R-:W-:Y:S01]  /*8640*/  ULDC.64 UR22, c[0x0][0x198] ;  /* 0x0000660000167ab9 */ /* 0x000fe20000000a00 */
[----:B0-----:R-:W-:-:S10]  /*8650*/  IMAD.U32 R17, RZ, RZ, UR8 ;  /* 0x00000008ff117e24 */ /* 0x001fd4000f8e00ff */
.L_x_189:
[----:B------:R-:W-:-:S03]  /*8660*/  UMOV UR4, 0xffffffff ;  /* 0xffffffff00047882 */ /* 0x000fc60000000000 */
[----:B------:R-:W-:Y:S05]  /*8670*/  BRA.DIV UR4, `(.L_x_178) ;  /* 0x0000002204947947 */ /* 0x000fea000b800000 */
[----:B------:R-:W-:-:S13]  /*8680*/  ELECT P1, URZ, PT ;  /* 0x00000000003f782f */ /* 0x000fda0003820000 */
.L_x_235:
[----:B------:R-:W0:Y:S01]  /*8690*/  LDC R10, c[0x0][0x28c] ;  /* 0x0000a300ff0a7b82 */ /* 0x000e220000000800 */
[----:B------:R-:W-:Y:S01]  /*86a0*/  BSSY B1, `(.L_x_179) ;  /* 0x000003b000017945 */ /* 0x000fe20003800000 */
[----:B0-----:R-:W-:-:S13]  /*86b0*/  ISETP.LT.OR P1, PT, R10, 0x1, !P1 ;  /* 0x000000010a00780c */ /* 0x001fda0004f21670 */
[----:B------:R-:W-:Y:S05]  /*86c0*/  @P1 BRA `(.L_x_180) ;  /* 0x0000000000e01947 */ /* 0x000fea0003800000 */
[----:B------:R-:W-:Y:S02]  /*86d0*/  IMAD R17, R6, 0x2, R17 ;  /* 0x0000000206117824 */ /* 0x000fe400078e0211 */
[----:B------:R-:W-:Y:S02]  /*86e0*/  IMAD.SHL.U32 R18, R5, 0x80, RZ ;  /* 0x0000008005127824 */ /* 0x000fe400078e00ff */
[----:B------:R-:W-:Y:S02]  /*86f0*/  IMAD.MOV.U32 R20, RZ, RZ, RZ ;  /* 0x000000ffff147224 */ /* 0x000fe400078e00ff */
[----:B------:R-:W-:Y:S02]  /*8700*/  IMAD.U32 R22, RZ, RZ, UR21 ;  /* 0x00000015ff167e24 */ /* 0x000fe4000f8e00ff */
[----:B------:R-:W-:Y:S02]  /*8710*/  IMAD.MOV.U32 R5, RZ, RZ, R12 ;  /* 0x000000ffff057224 */ /* 0x000fe400078e000c */
[----:B------:R-:W-:-:S02]  /*8720*/  IMAD.MOV.U32 R6, RZ, RZ, R13 ;  /* 0x000000ffff067224 */ /* 0x000fc400078e000d */
[----:B------:R-:W-:-:S07]  /*8730*/  IMAD.SHL.U32 R16, R17, 0x20, RZ ;  /* 0x0000002011107824 */ /* 0x000fce00078e00ff */
.L_x_184:
[----:B------:R-:W0:Y:S01]  /*8740*/  S2UR UR4, SR_CgaCtaId ;  /* 0x00000000000479c3 */ /* 0x000e220000008800 */
[----:B------:R-:W-:-:S07]  /*8750*/  MOV R10, 0x400 ;  /* 0x00000400000a7802 */ /* 0x000fce0000000f00 */
[----:B------:R-:W1:Y:S01]  /*8760*/  @!P2 LDC R11, c[0x0][0x500] ;  /* 0x00014000ff0bab82 */ /* 0x000e620000000800 */
[----:B0-----:R-:W-:-:S05]  /*8770*/  IMAD.U32 R17, RZ, RZ, UR4 ;  /* 0x00000004ff117e24 */ /* 0x001fca000f8e00ff */
[----:B------:R-:W-:Y:S02]  /*8780*/  LEA R21, R17, R10, 0x18 ;  /* 0x0000000a11157211 */ /* 0x000fe400078ec0ff */
[----:B------:R-:W-:-:S03]  /*8790*/  SHF.L.U32 R10, R5, 0x1f, RZ ;  /* 0x0000001f050a7819 */ /* 0x000fc600000006ff */
[----:B------:R-:W-:-:S04]  /*87a0*/  IMAD R19, R6, 0x8, R21 ;  /* 0x0000000806137824 */ /* 0x000fc800078e0215 */
[----:B------:R-:W0:Y:S02]  /*87b0*/  SYNCS.PHASECHK.TRANS64.TRYWAIT P1, [R19+URZ+0x128], R10 ;  /* 0x0001280a130075a7 */ /* 0x000e24000802017f */
[----:B01----:R-:W-:Y:S05]  /*87c0*/  @!P1 BRA `(.L_x_181) ;  /* 0x0000002000609947 */ /* 0x003fea0003800000 */
.L_x_236:
[----:B0-----:R-:W-:Y:S01]  /*87d0*/  PRMT R10, R14, 0x9910, RZ ;  /* 0x000099100e0a7816 */ /* 0x001fe200000000ff */
[----:B------:R0:W-:Y:S03]  /*87e0*/  @!P2 SYNCS.ARRIVE.TRANS64 RZ, [R19+URZ], R11 ;  /* 0x0000000b13ffa9a7 */ /* 0x0001e6000800003f */
[----:B------:R-:W-:-:S13]  /*87f0*/  ISETP.NE.AND P1, PT, R10, 0x2, PT ;  /* 0x000000020a00780c */ /* 0x000fda0003f25270 */
[----:B0-----:R-:W-:Y:S05]  /*8800*/  @P1 BRA `(.L_x_182) ;  /* 0x0000000000041947 */ /* 0x001fea0003800000 */
[----:B------:R-:W-:Y:S01]  /*8810*/  BPT.TRAP 0x1 ;  /* 0x000000040000795c */ /* 0x000fe20000300000 */
.L_x_182:
[----:B------:R-:W-:Y:S05]  /*8820*/  @P0 BRA `(.L_x_183) ;  /* 0x0000000000040947 */ /* 0x000fea0003800000 */
[----:B------:R-:W-:Y:S01]  /*8830*/  BPT.TRAP 0x1 ;  /* 0x000000040000795c */ /* 0x000fe20000300000 */
.L_x_183:
[----:B------:R-:W-:Y:S01]  /*8840*/  IMAD R10, R6, 0x2, R17 ;  /* 0x00000002060a7824 */ /* 0x000fe200078e0211 */
[----:B------:R-:W-:Y:S01]  /*8850*/  R2UR UR9, R19 ;  /* 0x00000000130972ca */ /* 0x000fe200000e0000 */
[----:B------:R-:W-:Y:S01]  /*8860*/  VIADD R22, R22, 0xffffffff ;  /* 0xffffffff16167836 */ /* 0x000fe20000000000 */
[----:B------:R-:W-:Y:S01]  /*8870*/  UIADD3 UR4, UP0, UR22, 0xf0, URZ ;  /* 0x000000f016047890 */ /* 0x000fe2000ff1e03f */
[--C-:B------:R-:W-:Y:S01]  /*8880*/  IMAD.U32 R10, R10, 0x400, R21.reuse ;  /* 0x000004000a0a7824 */ /* 0x100fe200078e0015 */
[----:B------:R-:W-:Y:S01]  /*8890*/  R2UR UR11, R16 ;  /* 0x00000000100b72ca */ /* 0x000fe200000e0000 */
[----:B------:R-:W-:Y:S01]  /*88a0*/  IMAD R21, R6, 0x1000, R21 ;  /* 0x0000100006157824 */ /* 0x000fe200078e0215 */
[----:B------:R-:W-:Y:S01]  /*88b0*/  R2UR UR10, R20 ;  /* 0x00000000140a72ca */ /* 0x000fe200000e0000 */
[----:B------:R-:W-:Y:S01]  /*88c0*/  UIADD3 UR24, UP1, UR22, 0x1f0, URZ ;  /* 0x000001f016187890 */ /* 0x000fe2000ff3e03f */
[----:B------:R-:W-:Y:S01]  /*88d0*/  R2UR UR5, R10 ;  /* 0x000000000a0572ca */ /* 0x000fe200000e0000 */
[----:B------:R-:W-:Y:S01]  /*88e0*/  VIADD R6, R6, 0x1 ;  /* 0x0000000106067836 */ /* 0x000fe20000000000 */
[----:B------:R-:W-:Y:S01]  /*88f0*/  R2UR UR8, R21 ;  /* 0x00000000150872ca */ /* 0x000fe200000e0000 */
[----:B------:R-:W-:Y:S01]  /*8900*/  UIADD3.X UR25, URZ, UR23, URZ, UP1, !UPT ;  /* 0x000000173f197290 */ /* 0x000fe20008ffe43f */
[----:B------:R-:W-:Y:S01]  /*8910*/  R2UR UR12, R4 ;  /* 0x00000000040c72ca */ /* 0x000fe200000e0000 */
[----:B------:R-:W-:Y:S01]  /*8920*/  UMOV UR20, 0x30000 ;  /* 0x0003000000147882 */ /* 0x000fe20000000000 */
[----:B------:R-:W-:Y:S01]  /*8930*/  R2UR UR19, R18 ;  /* 0x00000000121372ca */ /* 0x000fe200000e0000 */
[----:B------:R-:W-:Y:S01]  /*8940*/  UMOV UR6, 0x0 ;  /* 0x0000000000067882 */ /* 0x000fe20000000000 */
[----:B------:R-:W-:Y:S01]  /*8950*/  ISETP.GT.AND P4, PT, R22, 0x1, PT ;  /* 0x000000011600780c */ /* 0x000fe20003f84270 */
[----:B------:R-:W-:Y:S01]  /*8960*/  UMOV UR7, 0x10000000 ;  /* 0x1000000000077882 */ /* 0x000fe20000000000 */
[----:B------:R-:W-:Y:S01]  /*8970*/  ISETP.NE.AND P1, PT, R6, 0x25, PT ;  /* 0x000000250600780c */ /* 0x000fe20003f25270 */
[----:B------:R-:W-:-:S02]  /*8980*/  VIADD R20, R20, 0x20 ;  /* 0x0000002014147836 */ /* 0x000fc40000000000 */
[----:B------:R-:W-:Y:S01]  /*8990*/  UIADD3 UR14, UR5, 0x380, URZ ;  /* 0x00000380050e7890 */ /* 0x000fe2000fffe03f */
[----:B------:R-:W-:Y:S01]  /*89a0*/  SEL R10, RZ, 0x1, P1 ;  /* 0x00000001ff0a7807 */ /* 0x000fe20000800000 */
[----:B------:R-:W-:Y:S01]  /*89b0*/  UIADD3.X UR5, URZ, UR23, URZ, UP0, !UPT ;  /* 0x000000173f057290 */ /* 0x000fe200087fe43f */
[----:B------:R-:W-:Y:S01]  /*89c0*/  SEL R6, R6, RZ, P1 ;  /* 0x000000ff06067207 */ /* 0x000fe20000800000 */
[----:B------:R-:W-:Y:S01]  /*89d0*/  UIADD3 UR15, UR8, 0x12b80, URZ ;  /* 0x00012b80080f7890 */ /* 0x000fe2000fffe03f */
[----:B------:R-:W-:Y:S02]  /*89e0*/  LOP3.LUT R5, R5, R10, RZ, 0x3c, !PT ;  /* 0x0000000a05057212 */ /* 0x000fe400078e3cff */
[----:B------:R-:W-:-:S04]  /*89f0*/  UMOV UR8, UR14 ;  /* 0x0000000e00087c82 */ /* 0x000fc80008000000 */
[----:B------:R0:W-:Y:S02]  /*8a00*/  UTMALDG.3D.MULTICAST [UR8], [UR4], UR20, desc[UR6] ;  /* 0x00000608040073b4 */ /* 0x0001e40008011814 */
[----:B0-----:R-:W-:Y:S01]  /*8a10*/  UMOV UR8, UR15 ;  /* 0x0000000f00087c82 */ /* 0x001fe20008000000 */
[----:B------:R-:W-:Y:S02]  /*8a20*/  UMOV UR11, UR19 ;  /* 0x00000013000b7c82 */ /* 0x000fe40008000000 */
[----:B------:R0:W-:Y:S02]  /*8a30*/  UTMALDG.3D [UR8], [UR24], desc[UR6] ;  /* 0x00000608180075b4 */ /* 0x0001e40008011000 */
[----:B0-----:R-:W-:Y:S05]  /*8a40*/  @P4 BRA `(.L_x_184) ;  /* 0xfffffffc003c4947 */ /* 0x001fea000383ffff */
.L_x_180:
[----:B------:R-:W-:Y:S05]  /*8a50*/  BSYNC B1 ;  /* 0x0000000000017941 */ /* 0x000fea0003800000 */
.L_x_179:
[----:B------:R-:W-:Y:S01]  /*8a60*/  LOP3.LUT P5, RZ, R15, 0xff, RZ, 0xc0, !PT ;  /* 0x000000ff0fff7812 */ /* 0x000fe200078ac0ff */
[----:B------:R-:W-:Y:S01]  /*8a70*/  VIADD R6, R13, UR13 ;  /* 0x0000000d0d067c36 */ /* 0x000fe20008000000 */
[----:B------:R-:W-:Y:S02]  /*8a80*/  UISETP.GE.U32.AND UP0, UPT, UR13, 0x25, UPT ;  /* 0x000000250d00788c */ /* 0x000fe4000bf06070 */
[----:B------:R-:W-:Y:S01]  /*8a90*/  IMAD.U32 R11, RZ, RZ, UR13 ;  /* 0x0000000dff0b7e24 */ /* 0x000fe2000f8e00ff */
[----:B------:R-:W-:Y:S01]  /*8aa0*/  ULDC.64 UR4, c[0x0][0x650] ;  /* 0x0001940000047ab9 */ /* 0x000fe20000000a00 */
[C---:B------:R-:W-:Y:S01]  /*8ab0*/  IMAD.WIDE.U32 R4, R6.reuse, -0x45306eb3, RZ ;  /* 0xbacf914d06047825 */ /* 0x040fe200078e00ff */
[C---:B------:R-:W-:Y:S01]  /*8ac0*/  ISETP.GT.U32.AND P1, PT, R6.reuse, 0x24, PT ;  /* 0x000000240600780c */ /* 0x040fe20003f24070 */
[----:B------:R-:W-:Y:S01]  /*8ad0*/  BSSY B1, `(.L_x_185) ;  /* 0x000006b000017945 */ /* 0x000fe20003800000 */
[----:B------:R-:W-:Y:S01]  /*8ae0*/  PLOP3.LUT P4, PT, PT, PT, UP0, 0x80, 0x0 ;  /* 0x000000000000781c */ /* 0x000fe20003f8f008 */
[----:B------:R-:W-:Y:S01]  /*8af0*/  IMAD.IADD R4, R6, 0x1, -R5 ;  /* 0x0000000106047824 */ /* 0x000fe200078e0a05 */
[----:B------:R-:W-:-:S02]  /*8b00*/  ISETP.LT.U32.AND P1, PT, R11, 0x25, P1 ;  /* 0x000000250b00780c */ /* 0x000fc40000f21070 */
[----:B------:R-:W-:Y:S01]  /*8b10*/  PRMT R15, RZ, 0x7610, R15 ;  /* 0x00007610ff0f7816 */ /* 0x000fe2000000000f */
[----:B------:R-:W0:Y:S01]  /*8b20*/  @P5 S2R R17, SR_CgaCtaId ;  /* 0x0000000000115919 */ /* 0x000e220000008800 */
[----:B------:R-:W-:Y:S02]  /*8b30*/  SEL R11, RZ, 0x1, !P1 ;  /* 0x00000001ff0b7807 */ /* 0x000fe40004800000 */
[----:B------:R-:W-:Y:S02]  /*8b40*/  IADD3 R2, P1, R2, R8, RZ ;  /* 0x0000000802027210 */ /* 0x000fe40007f3e0ff */
[----:B------:R-:W-:Y:S02]  /*8b50*/  @P5 MOV R10, 0x400 ;  /* 0x00000400000a5802 */ /* 0x000fe40000000f00 */
[----:B------:R-:W-:Y:S01]  /*8b60*/  LEA.HI R4, R4, R5, RZ, 0x1f ;  /* 0x0000000504047211 */ /* 0x000fe200078ff8ff */
[----:B------:R-:W-:Y:S01]  /*8b70*/  IMAD.X R3, R3, 0x1, R0, P1 ;  /* 0x0000000103037824 */ /* 0x000fe200008e0600 */
[----:B------:R-:W-:Y:S01]  /*8b80*/  ISETP.GE.U32.AND P1, PT, R2, UR4, PT ;  /* 0x0000000402007c0c */ /* 0x000fe2000bf26070 */
[----:B------:R-:W-:Y:S01]  /*8b90*/  IMAD.MOV.U32 R5, RZ, RZ, -0x1 ;  /* 0xffffffffff057424 */ /* 0x000fe200078e00ff */
[----:B------:R-:W-:-:S02]  /*8ba0*/  LOP3.LUT R12, R12, R11, RZ, 0x3c, !PT ;  /* 0x0000000b0c0c7212 */ /* 0x000fc400078e3cff */
[----:B------:R-:W-:Y:S02]  /*8bb0*/  ISETP.GE.U32.AND.EX P1, PT, R3, UR5, PT, P1 ;  /* 0x0000000503007c0c */ /* 0x000fe4000bf26110 */
[----:B------:R-:W-:Y:S01]  /*8bc0*/  SHF.R.U32.HI R13, RZ, 0x5, R4 ;  /* 0x00000005ff0d7819 */ /* 0x000fe20000011604 */
[----:B------:R-:W-:-:S03]  /*8bd0*/  IMAD.MOV.U32 R4, RZ, RZ, -0x1 ;  /* 0xffffffffff047424 */ /* 0x000fc600078e00ff */
[----:B------:R-:W-:Y:S01]  /*8be0*/  @P4 LOP3.LUT R12, R12, 0x1, R13, 0x78, !PT ;  /* 0x000000010c0c4812 */ /* 0x000fe200078e780d */
[----:B------:R-:W-:Y:S02]  /*8bf0*/  IMAD R13, R13, -0x25, R6 ;  /* 0xffffffdb0d0d7824 */ /* 0x000fe400078e0206 */
[----:B------:R-:W-:Y:S01]  /*8c00*/  IMAD.MOV.U32 R6, RZ, RZ, -0x1 ;  /* 0xffffffffff067424 */ /* 0x000fe200078e00ff */
[----:B0-----:R-:W-:-:S04]  /*8c10*/  @P5 LEA R10, R17, R10, 0x18 ;  /* 0x0000000a110a5211 */ /* 0x001fc800078ec0ff */
[----:B------:R0:W-:Y:S02]  /*8c20*/  @P5 SYNCS.ARRIVE.TRANS64.A1T0 RZ, [R10+URZ+0x288], RZ ;  /* 0x000288ff0aff59a7 */ /* 0x0001e4000810003f */
[----:B0-----:R-:W-:Y:S01]  /*8c30*/  PRMT R10, RZ, 0x7610, R10 ;  /* 0x00007610ff0a7816 */ /* 0x001fe2000000000a */
[----:B------:R-:W-:Y:S06]  /*8c40*/  @P1 BRA `(.L_x_186) ;  /* 0x00000004004c1947 */ /* 0x000fec0003800000 */
[----:B------:R-:W0:Y:S01]  /*8c50*/  S2R R18, SR_CTAID.X ;  /* 0x0000000000127919 */ /* 0x000e220000002500 */
[----:B------:R-:W-:Y:S01]  /*8c60*/  ULDC.64 UR4, c[0x0][0x628] ;  /* 0x00018a0000047ab9 */ /* 0x000fe20000000a00 */
[----:B------:R-:W1:Y:S01]  /*8c70*/  LDC R19, c[0x0][0x144] ;  /* 0x00005100ff137b82 */ /* 0x000e620000000800 */
[----:B------:R-:W-:Y:S01]  /*8c80*/  ISETP.NE.U32.AND P1, PT, RZ, UR4, PT ;  /* 0x00000004ff007c0c */ /* 0x000fe2000bf25070 */
[----:B------:R-:W2:Y:S01]  /*8c90*/  S2R R6, SR_CTAID.Y ;  /* 0x0000000000067919 */ /* 0x000ea20000002600 */
[----:B------:R-:W-:Y:S01]  /*8ca0*/  ULDC UR7, c[0x0][0x630] ;  /* 0x00018c0000077ab9 */ /* 0x000fe20000000800 */
[----:B------:R-:W-:Y:S01]  /*8cb0*/  ULDC UR8, c[0x0][0x150] ;  /* 0x0000540000087ab9 */ /* 0x000fe20000000800 */
[----:B------:R-:W-:Y:S01]  /*8cc0*/  ISETP.NE.AND.EX P1, PT, RZ, UR5, PT, P1 ;  /* 0x00000005ff007c0c */ /* 0x000fe2000bf25310 */
[----:B------:R-:W-:Y:S02]  /*8cd0*/  IMAD.MOV.U32 R4, RZ, RZ, R2 ;  /* 0x000000ffff047224 */ /* 0x000fe400078e0002 */
[----:B------:R-:W-:Y:S01]  /*8ce0*/  IMAD.MOV.U32 R5, RZ, RZ, R3 ;  /* 0x000000ffff057224 */ /* 0x000fe200078e0003 */
[----:B0-----:R-:W-:-:S09]  /*8cf0*/  I2FP.F32.U32 R20, R18 ;  /* 0x0000001200147245 */ /* 0x001fd20000201000 */
[----:B------:R-:W-:Y:S05]  /*8d00*/  @!P1 BRA `(.L_x_187) ;  /* 0x0000000000289947 */ /* 0x000fea0003800000 */
[----:B------:R-:W-:Y:S02]  /*8d10*/  ULDC UR6, c[0x0][0x634] ;  /* 0x00018d0000067ab9 */ /* 0x000fe40000000800 */
[----:B------:R-:W-:-:S05]  /*8d20*/  IADD3 R5, P1, R2, UR6, RZ ;  /* 0x0000000602057c10 */ /* 0x000fca000ff3e0ff */
[----:B------:R-:W-:-:S04]  /*8d30*/  IMAD.X R21, RZ, RZ, R3, P1 ;  /* 0x000000ffff157224 */ /* 0x000fc800008e0603 */
[----:B------:R-:W-:-:S04]  /*8d40*/  IMAD.WIDE.U32 R10, R21, UR4, RZ ;  /* 0x00000004150a7c25 */ /* 0x000fc8000f8e00ff */
[----:B------:R-:W-:-:S04]  /*8d50*/  IMAD.WIDE.U32 R10, P1, R5, UR5, R10 ;  /* 0x00000005050a7c25 */ /* 0x000fc8000f82000a */
[----:B------:R-:W-:-:S04]  /*8d60*/  IMAD.WIDE.U32 R4, R5, UR4, RZ ;  /* 0x0000000405047c25 */ /* 0x000fc8000f8e00ff */
[----:B------:R-:W-:Y:S01]  /*8d70*/  IMAD.MOV.U32 R4, RZ, RZ, R11 ;  /* 0x000000ffff047224 */ /* 0x000fe200078e000b */
[----:B------:R-:W-:Y:S01]  /*8d80*/  IADD3 RZ, P4, R5, R10, RZ ;  /* 0x0000000a05ff7210 */ /* 0x000fe20007f9e0ff */
[----:B------:R-:W-:-:S04]  /*8d90*/  IMAD.X R5, RZ, RZ, RZ, P1 ;  /* 0x000000ffff057224 */ /* 0x000fc800008e06ff */
[----:B------:R-:W-:-:S08]  /*8da0*/  IMAD.WIDE.U32.X R4, R21, UR5, R4, P4 ;  /* 0x0000000515047c25 */ /* 0x000fd0000a0e0404 */
.L_x_187:
[----:B------:R-:W-:Y:S01]  /*8db0*/  FMUL R20, R20, UR8 ;  /* 0x0000000814147c20 */ /* 0x000fe20008400000 */
[--C-:B------:R-:W-:Y:S01]  /*8dc0*/  SHF.R.U64 R16, R4, UR7, R5.reuse ;  /* 0x0000000704107c19 */ /* 0x100fe20008001205 */
[----:B------:R-:W-:Y:S01]  /*8dd0*/  ULDC.64 UR4, c[0x0][0x620] ;  /* 0x0001880000047ab9 */ /* 0x000fe20000000a00 */
[----:B------:R-:W-:Y:S01]  /*8de0*/  SHF.R.U32.HI R4, RZ, UR7, R5 ;  /* 0x00000007ff047c19 */ /* 0x000fe20008011605 */
[----:B------:R-:W-:Y:S01]  /*8df0*/  ULDC.64 UR6, c[0x0][0x640] ;  /* 0x0001900000067ab9 */ /* 0x000fe20000000a00 */
[----:B------:R-:W-:Y:S01]  /*8e00*/  IADD3 R5, P1, RZ, -R16, RZ ;  /* 0x80000010ff057210 */ /* 0x000fe20007f3e0ff */
[----:B------:R-:W0:Y:S01]  /*8e10*/  F2I.U32.TRUNC.NTZ R20, R20 ;  /* 0x0000001400147305 */ /* 0x000e22000020f000 */
[----:B------:R-:W3:Y:S03]  /*8e20*/  LDC R21, c[0x0][0x148] ;  /* 0x00005200ff157b82 */ /* 0x000ee60000000800 */
[----:B------:R-:W-:Y:S01]  /*8e30*/  IMAD.X R4, RZ, RZ, ~R4, P1 ;  /* 0x000000ffff047224 */ /* 0x000fe200008e0e04 */
[----:B------:R-:W-:-:S03]  /*8e40*/  ISETP.NE.U32.AND P1, PT, RZ, UR6, PT ;  /* 0x00000006ff007c0c */ /* 0x000fc6000bf25070 */
[----:B------:R-:W-:Y:S01]  /*8e50*/  IMAD R4, R4, UR4, RZ ;  /* 0x0000000404047c24 */ /* 0x000fe2000f8e02ff */
[----:B------:R-:W-:-:S03]  /*8e60*/  ISETP.NE.AND.EX P1, PT, RZ, UR7, PT, P1 ;  /* 0x00000007ff007c0c */ /* 0x000fc6000bf25310 */
[C---:B------:R-:W-:Y:S01]  /*8e70*/  IMAD R11, R5.reuse, UR5, R4 ;  /* 0x00000005050b7c24 */ /* 0x040fe2000f8e0204 */
[----:B------:R-:W-:Y:S01]  /*8e80*/  ULDC UR5, c[0x0][0x154] ;  /* 0x0000550000057ab9 */ /* 0x000fe20000000800 */
[----:B------:R-:W-:Y:S01]  /*8e90*/  IMAD.WIDE.U32 R4, R5, UR4, R2 ;  /* 0x0000000405047c25 */ /* 0x000fe2000f8e0002 */
[----:B------:R-:W-:-:S03]  /*8ea0*/  ULDC UR4, c[0x0][0x618] ;  /* 0x0001860000047ab9 */ /* 0x000fc60000000800 */
[----:B0-----:R-:W-:Y:S02]  /*8eb0*/  IMAD.MOV R10, RZ, RZ, -R20 ;  /* 0x000000ffff0a7224 */ /* 0x001fe400078e0a14 */
[----:B------:R-:W-:Y:S02]  /*8ec0*/  IMAD.IADD R5, R5, 0x1, R11 ;  /* 0x0000000105057824 */ /* 0x000fe400078e020b */
[----:B-1----:R-:W-:Y:S01]  /*8ed0*/  IMAD R18, R19, R10, R18 ;  /* 0x0000000a13127224 */ /* 0x002fe200078e0212 */
[----:B--2---:R-:W-:Y:S02]  /*8ee0*/  I2FP.F32.U32 R10, R6 ;  /* 0x00000006000a7245 */ /* 0x004fe40000201000 */
[--C-:B------:R-:W-:Y:S02]  /*8ef0*/  SHF.R.U64 R19, R4, UR4, R5.reuse ;  /* 0x0000000404137c19 */ /* 0x100fe40008001205 */
[----:B------:R-:W-:Y:S01]  /*8f00*/  SHF.R.U32.HI R4, RZ, UR4, R5 ;  /* 0x00000004ff047c19 */ /* 0x000fe20008011605 */
[----:B------:R-:W-:Y:S01]  /*8f10*/  FMUL R10, R10, UR5 ;  /* 0x000000050a0a7c20 */ /* 0x000fe20008400000 */
[----:B------:R-:W-:-:S02]  /*8f20*/  ULDC UR4, c[0x0][0x608] ;  /* 0x0001820000047ab9 */ /* 0x000fc40000000800 */
[--C-:B------:R-:W-:Y:S01]  /*8f30*/  SHF.R.U64 R22, R19, UR4, R4.reuse ;  /* 0x0000000413167c19 */ /* 0x100fe20008001204 */
[----:B------:R0:W1:Y:S01]  /*8f40*/  F2I.U32.TRUNC.NTZ R24, R10 ;  /* 0x0000000a00187305 */ /* 0x000062000020f000 */
[----:B------:R-:W-:Y:S01]  /*8f50*/  SHF.R.U32.HI R5, RZ, UR4, R4 ;  /* 0x00000004ff057c19 */ /* 0x000fe20008011604 */
[----:B------:R-:W-:-:S03]  /*8f60*/  ULDC UR4, c[0x0][0x658] ;  /* 0x0001960000047ab9 */ /* 0x000fc60000000800 */
[--C-:B------:R-:W-:Y:S02]  /*8f70*/  SHF.R.U64 R20, R22, UR4, R5.reuse ;  /* 0x0000000416147c19 */ /* 0x100fe40008001205 */
[----:B------:R-:W-:-:S03]  /*8f80*/  SHF.R.U32.HI R23, RZ, UR4, R5 ;  /* 0x00000004ff177c19 */ /* 0x000fc60008011605 */
[----:B------:R-:W-:Y:S02]  /*8f90*/  IMAD.MOV.U32 R4, RZ, RZ, R20 ;  /* 0x000000ffff047224 */ /* 0x000fe400078e0014 */
[----:B------:R-:W-:Y:S01]  /*8fa0*/  IMAD.MOV.U32 R5, RZ, RZ, R23 ;  /* 0x000000ffff057224 */ /* 0x000fe200078e0017 */
[----:B0-----:R-:W-:Y:S06]  /*8fb0*/  @!P1 BRA `(.L_x_188) ;  /* 0x0000000000289947 */ /* 0x001fec0003800000 */
        /* <DEDUP_REMOVED lines=10> */
.L_x_188:
[----:B------:R-:W-:Y:S01]  /*9060*/  ULDC UR4, c[0x0][0x648] ;  /* 0x0001920000047ab9 */ /* 0x000fe20000000800 */
[----:B------:R-:W-:Y:S01]  /*9070*/  LOP3.LUT R22, R22, UR17, RZ, 0xc0, !PT ;  /* 0x0000001116167c12 */ /* 0x000fe2000f8ec0ff */
[----:B-1----:R-:W-:Y:S01]  /*9080*/  IMAD.MOV R24, RZ, RZ, -R24 ;  /* 0x000000ffff187224 */ /* 0x002fe200078e0a18 */
[----:B------:R-:W-:Y:S01]  /*9090*/  SHF.R.U64 R5, R4, UR4, R5 ;  /* 0x0000000404057c19 */ /* 0x000fe20008001205 */
[----:B------:R-:W-:Y:S01]  /*90a0*/  ULDC UR4, c[0x0][0x638] ;  /* 0x00018e0000047ab9 */ /* 0x000fe20000000800 */
[----:B------:R-:W-:Y:S01]  /*90b0*/  LOP3.LUT R19, R19, UR16, RZ, 0xc0, !PT ;  /* 0x0000001013137c12 */ /* 0x000fe2000f8ec0ff */
[----:B---3--:R-:W-:Y:S01]  /*90c0*/  @P3 IMAD R18, R21, R24, R6 ;  /* 0x0000001815123224 */ /* 0x008fe200078e0206 */
[----:B------:R-:W-:Y:S01]  /*90d0*/  ULDC UR5, c[0x0][0x610] ;  /* 0x0001840000057ab9 */ /* 0x000fe20000000800 */
[----:B------:R-:W-:Y:S02]  /*90e0*/  IMAD.MOV R11, RZ, RZ, -R5 ;  /* 0x000000ffff0b7224 */ /* 0x000fe400078e0a05 */
[----:B------:R-:W-:-:S02]  /*90f0*/  IMAD R5, R5, UR18, R22 ;  /* 0x0000001205057c24 */ /* 0x000fc4000f8e0216 */
[----:B------:R-:W-:Y:S01]  /*9100*/  IMAD R20, R11, UR4, R20 ;  /* 0x000000040b147c24 */ /* 0x000fe2000f8e0214 */
[----:B------:R-:W-:Y:S01]  /*9110*/  ULDC UR4, c[0x0][0x600] ;  /* 0x0001800000047ab9 */ /* 0x000fe20000000800 */
[----:B------:R-:W-:Y:S02]  /*9120*/  IMAD R18, R5, UR5, R18 ;  /* 0x0000000505127c24 */ /* 0x000fe4000f8e0212 */
[----:B------:R-:W-:Y:S02]  /*9130*/  IMAD R11, R20, UR4, R19 ;  /* 0x00000004140b7c24 */ /* 0x000fe4000f8e0213 */
[----:B------:R-:W-:Y:S02]  /*9140*/  IMAD.MOV.U32 R10, RZ, RZ, 0x1 ;  /* 0x00000001ff0a7424 */ /* 0x000fe400078e00ff */
[----:B------:R-:W-:Y:S01]  /*9150*/  IMAD.MOV.U32 R4, RZ, RZ, R16 ;  /* 0x000000ffff047224 */ /* 0x000fe200078e0010 */
[----:B------:R-:W-:Y:S02]  /*9160*/  SEL R5, R11, R18, !P3 ;  /* 0x000000120b057207 */ /* 0x000fe40005800000 */
[----:B------:R-:W-:-:S07]  /*9170*/  SEL R6, R18, R11, !P3 ;  /* 0x0000000b12067207 */ /* 0x000fce0005800000 */
.L_x_186:
[----:B------:R-:W-:Y:S05]  /*9180*/  BSYNC B1 ;  /* 0x0000000000017941 */ /* 0x000fea0003800000 */
.L_x_185:
[----:B------:R-:W-:-:S13]  /*9190*/  LOP3.LUT P1, RZ, R10, 0xff, RZ, 0xc0, !PT ;  /* 0x000000ff0aff7812 */ /* 0x000fda000782c0ff */
[----:B------:R-:W-:Y:S05]  /*91a0*/  @P1 BRA `(.L_x_189) ;  /* 0xfffffff4002c1947 */ /* 0x000fea000383ffff */
[----:B------:R-:W-:Y:S05]  /*91b0*/  BSYNC B0 ;  /* 0x0000000000007941 */ /* 0x000fea0003800000 */
.L_x_177:
[----:B------:R-:W-:-:S03]  /*91c0*/  UMOV UR4, 0xffffffff ;  /* 0xffffffff00047882 */ /* 0x000fc60000000000 */
[----:B------:R-:W-:Y:S05]  /*91d0*/  BRA.DIV UR4, `(.L_x_190) ;  /* 0x0000001604f07947 */ /* 0x000fea000b800000 */
[----:B------:R-:W-:-:S13]  /*91e0*/  ELECT P0, URZ, PT ;  /* 0x00000000003f782f */ /* 0x000fda0003800000 */
.L_x_239:
[----:B------:R-:W-:Y:S04]  /*91f0*/  BSSY B0, `(.L_x_191) ;  /* 0x0000154000007945 */ /* 0x000fe80003800000 */
[----:B------:R-:W-:Y:S05]  /*9200*/  @!P0 BRA `(.L_x_192) ;  /* 0x0000001400488947 */ /* 0x000fea0003800000 */
[----:B------:R-:W-:-:S04]  /*9210*/  LOP3.LUT R7, R7, 0x2, RZ, 0xfc, !PT ;  /* 0x0000000207077812 */ /* 0x000fc800078efcff */
[----:B------:R-:W-:-:S13]  /*9220*/  ISETP.NE.AND P0, PT, R7, 0x3, PT ;  /* 0x000000030700780c */ /* 0x000fda0003f05270 */
[----:B------:R-:W-:Y:S05]  /*9230*/  @!P0 BRA `(.L_x_193) ;  /* 0x0000000000048947 */ /* 0x000fea0003800000 */
[----:B------:R-:W-:Y:S01]  /*9240*/  BPT.TRAP 0x1 ;  /* 0x000000040000795c */ /* 0x000fe20000300000 */
.L_x_193:
[----:B------:R-:W0:Y:S01]  /*9250*/  S2R R3, SR_CgaCtaId ;  /* 0x0000000000037919 */ /* 0x000e220000008800 */
[----:B------:R-:W-:Y:S02]  /*9260*/  MOV R0, 0x400 ;  /* 0x0000040000007802 */ /* 0x000fe40000000f00 */
[----:B------:R-:W-:Y:S02]  /*9270*/  SHF.L.U32 R2, R12, 0x1f, RZ ;  /* 0x0000001f0c027819 */ /* 0x000fe400000006ff */
[----:B0-----:R-:W-:-:S05]  /*9280*/  LEA R0, R3, R0, 0x18 ;  /* 0x0000000003007211 */ /* 0x001fca00078ec0ff */
[----:B------:R-:W-:-:S04]  /*9290*/  VIADD R0, R0, 0x128 ;  /* 0x0000012800007836 */ /* 0x000fc80000000000 */
[C---:B------:R-:W-:Y:S02]  /*92a0*/  IMAD R5, R13.reuse, 0x8, R0 ;  /* 0x000000080d057824 */ /* 0x040fe400078e0200 */
[----:B------:R-:W-:Y:S02]  /*92b0*/  VIADD R13, R13, 0x1 ;  /* 0x000000010d0d7836 */ /* 0x000fe40000000000 */
[----:B------:R-:W0:Y:S03]  /*92c0*/  SYNCS.PHASECHK.TRANS64.TRYWAIT P0, [R5+URZ], R2 ;  /* 0x00000002050075a7 */ /* 0x000e26000800017f */
[----:B------:R-:W-:-:S04]  /*92d0*/  ISETP.NE.AND P1, PT, R13, 0x25, PT ;  /* 0x000000250d00780c */ /* 0x000fc80003f25270 */
[----:B------:R-:W-:Y:S02]  /*92e0*/  SEL R3, RZ, 0x1, P1 ;  /* 0x00000001ff037807 */ /* 0x000fe40000800000 */
[----:B------:R-:W-:Y:S02]  /*92f0*/  SEL R13, R13, RZ, P1 ;  /* 0x000000ff0d0d7207 */ /* 0x000fe40000800000 */
[----:B------:R-:W-:-:S03]  /*9300*/  LOP3.LUT R12, R12, R3, RZ, 0x3c, !PT ;  /* 0x000000030c0c7212 */ /* 0x000fc600078e3cff */
[----:B------:R-:W-:Y:S01]  /*9310*/  IMAD R7, R13, 0x8, R0 ;  /* 0x000000080d077824 */ /* 0x000fe200078e0200 */
[----:B------:R-:W-:Y:S01]  /*9320*/  SHF.L.U32 R4, R12, 0x1f, RZ ;  /* 0x0000001f0c047819 */ /* 0x000fe200000006ff */
[----:B0-----:R-:W-:Y:S06]  /*9330*/  @!P0 BRA `(.L_x_194) ;  /* 0x0000001400bc8947 */ /* 0x001fec0003800000 */
.L_x_240:
[----:B------:R-:W1:Y:S01]  /*9340*/  SYNCS.PHASECHK.TRANS64.TRYWAIT P0, [R7+URZ], R4 ;  /* 0x00000004070075a7 */ /* 0x000e62000800017f */
[----:B0-----:R-:W-:-:S05]  /*9350*/  VIADD R2, R13, 0x1 ;  /* 0x000000010d027836 */ /* 0x001fca0000000000 */
[----:B------:R-:W-:-:S04]  /*9360*/  ISETP.NE.AND P1, PT, R2, 0x25, PT ;  /* 0x000000250200780c */ /* 0x000fc80003f25270 */
[----:B------:R-:W-:Y:S02]  /*9370*/  SEL R3, RZ, 0x1, P1 ;  /* 0x00000001ff037807 */ /* 0x000fe40000800000 */
[----:B------:R-:W-:Y:S02]  /*9380*/  SEL R9, R2, RZ, P1 ;  /* 0x000000ff02097207 */ /* 0x000fe40000800000 */
[----:B------:R-:W-:-:S03]  /*9390*/  LOP3.LUT R12, R12, R3, RZ, 0x3c, !PT ;  /* 0x000000030c0c7212 */ /* 0x000fc600078e3cff */
[----:B------:R-:W-:Y:S01]  /*93a0*/  IMAD R6, R9, 0x8, R0 ;  /* 0x0000000809067824 */ /* 0x000fe200078e0200 */
[----:B------:R-:W-:Y:S01]  /*93b0*/  SHF.L.U32 R5, R12, 0x1f, RZ ;  /* 0x0000001f0c057819 */ /* 0x000fe200000006ff */
[----:B-1----:R-:W-:Y:S06]  /*93c0*/  @!P0 BRA `(.L_x_195) ;  /* 0x0000001400ac8947 */ /* 0x002fec0003800000 */
.L_x_241:
[----:B------:R-:W1:Y:S01]  /*93d0*/  SYNCS.PHASECHK.TRANS64.TRYWAIT P0, [R6+URZ], R5 ;  /* 0x00000005060075a7 */ /* 0x000e62000800017f */
[----:B------:R-:W-:-:S05]  /*93e0*/  VIADD R2, R9, 0x1 ;  /* 0x0000000109027836 */ /* 0x000fca0000000000 */
[----:B------:R-:W-:-:S04]  /*93f0*/  ISETP.NE.AND P1, PT, R2, 0x25, PT ;  /* 0x000000250200780c */ /* 0x000fc80003f25270 */
[----:B------:R-:W-:Y:S02]  /*9400*/  SEL R3, RZ, 0x1, P1 ;  /* 0x00000001ff037807 */ /* 0x000fe40000800000 */
[----:B0-----:R-:W-:Y:S02]  /*9410*/  SEL R7, R2, RZ, P1 ;  /* 0x000000ff02077207 */ /* 0x001fe40000800000 */
[----:B------:R-:W-:-:S03]  /*9420*/  LOP3.LUT R12, R12, R3, RZ, 0x3c, !PT ;  /* 0x000000030c0c7212 */ /* 0x000fc600078e3cff */
[----:B------:R-:W-:Y:S01]  /*9430*/  IMAD R9, R7, 0x8, R0 ;  /* 0x0000000807097824 */ /* 0x000fe200078e0200 */
[----:B------:R-:W-:Y:S01]  /*9440*/  SHF.L.U32 R4, R12, 0x1f, RZ ;  /* 0x0000001f0c047819 */ /* 0x000fe200000006ff */
[----:B-1----:R-:W-:Y:S06]  /*9450*/  @!P0 BRA `(.L_x_196) ;  /* 0x00000014009c8947 */ /* 0x002fec0003800000 */
.L_x_242:
[----:B------:R-:W1:Y:S01]  /*9460*/  SYNCS.PHASECHK.TRANS64.TRYWAIT P0, [R9+URZ], R4 ;  /* 0x00000004090075a7 */ /* 0x000e62000800017f */
[----:B------:R-:W-:-:S05]  /*9470*/  VIADD R2, R7, 0x1 ;  /* 0x0000000107027836 */ /* 0x000fca0000000000 */
[----:B------:R-:W-:-:S04]  /*9480*/  ISETP.NE.AND P1, PT, R2, 0x25, PT ;  /* 0x000000250200780c */ /* 0x000fc80003f25270 */
[----:B------:R-:W-:Y:S02]  /*9490*/  SEL R3, RZ, 0x1, P1 ;  /* 0x00000001ff037807 */ /* 0x000fe40000800000 */
[----:B------:R-:W-:Y:S02]  /*94a0*/  SEL R7, R2, RZ, P1 ;  /* 0x000000ff02077207 */ /* 0x000fe40000800000 */
[----:B------:R-:W-:-:S03]  /*94b0*/  LOP3.LUT R12, R12, R3, RZ, 0x3c, !PT ;  /* 0x000000030c0c7212 */ /* 0x000fc600078e3cff */
[----:B0-----:R-:W-:Y:S01]  /*94c0*/  IMAD R6, R7, 0x8, R0 ;  /* 0x0000000807067824 */ /* 0x001fe200078e0200 */
[----:B------:R-:W-:Y:S01]  /*94d0*/  SHF.L.U32 R5, R12, 0x1f, RZ ;  /* 0x0000001f0c057819 */ /* 0x000fe200000006ff */
[----:B-1----:R-:W-:Y:S06]  /*94e0*/  @!P0 BRA `(.L_x_197) ;  /* 0x00000014008c8947 */ /* 0x002fec0003800000 */
.L_x_243:
        /* <DEDUP_REMOVED lines=9> */
.L_x_244:
        /* <DEDUP_REMOVED lines=9> */
.L_x_245:
        /* <DEDUP_REMOVED lines=9> */
.L_x_246:
        /* <DEDUP_REMOVED lines=9> */
.L_x_247:
        /* <DEDUP_REMOVED lines=9> */
.L_x_248:
        /* <DEDUP_REMOVED lines=9> */
.L_x_249:
        /* <DEDUP_REMOVED lines=9> */
.L_x_250:
        /* <DEDUP_REMOVED lines=9> */
.L_x_251:
        /* <DEDUP_REMOVED lines=9> */
.L_x_252:
        /* <DEDUP_REMOVED lines=9> */
.L_x_253:
        /* <DEDUP_REMOVED lines=9> */
.L_x_254:
        /* <DEDUP_REMOVED lines=9> */
.L_x_255:
        /* <DEDUP_REMOVED lines=9> */
.L_x_256:
        /* <DEDUP_REMOVED lines=9> */
.L_x_257:
        /* <DEDUP_REMOVED lines=9> */
.L_x_258:
        /* <DEDUP_REMOVED lines=9> */
.L_x_259:
        /* <DEDUP_REMOVED lines=9> */
.L_x_260:
        /* <DEDUP_REMOVED lines=9> */
.L_x_261:
        /* <DEDUP_REMOVED lines=9> */
.L_x_262:
        /* <DEDUP_REMOVED lines=9> */
.L_x_263:
        /* <DEDUP_REMOVED lines=9> */
.L_x_264:
        /* <DEDUP_REMOVED lines=9> */
.L_x_265:
        /* <DEDUP_REMOVED lines=9> */
.L_x_266:
        /* <DEDUP_REMOVED lines=9> */
.L_x_267:
        /* <DEDUP_REMOVED lines=9> */
.L_x_268:
        /* <DEDUP_REMOVED lines=9> */
.L_x_269:
        /* <DEDUP_REMOVED lines=9> */
.L_x_270:
        /* <DEDUP_REMOVED lines=9> */
.L_x_271:
        /* <DEDUP_REMOVED lines=9> */
.L_x_272:
[----:B------:R-:W1:Y:S01]  /*a540*/  SYNCS.PHASECHK.TRANS64.TRYWAIT P0, [R9+URZ], R4 ;  /* 0x00000004090075a7 */ /* 0x000e62000800017f */
[----:B------:R-:W-:-:S05]  /*a550*/  VIADD R2, R7, 0x1 ;  /* 0x0000000107027836 */ /* 0x000fca0000000000 */
[----:B------:R-:W-:-:S04]  /*a560*/  ISETP.NE.AND P1, PT, R2, 0x25, PT ;  /* 0x000000250200780c */ /* 0x000fc80003f25270 */
[----:B------:R-:W-:Y:S02]  /*a570*/  SEL R3, RZ, 0x1, P1 ;  /* 0x00000001ff037807 */ /* 0x000fe40000800000 */
[----:B------:R-:W-:Y:S02]  /*a580*/  SEL R7, R2, RZ, P1 ;  /* 0x000000ff02077207 */ /* 0x000fe40000800000 */
[----:B------:R-:W-:-:S03]  /*a590*/  LOP3.LUT R12, R12, R3, RZ, 0x3c, !PT ;  /* 0x000000030c0c7212 */ /* 0x000fc600078e3cff */
[----:B------:R-:W-:Y:S01]  /*a5a0*/  IMAD R8, R7, 0x8, R0 ;  /* 0x0000000807087824 */ /* 0x000fe200078e0200 */
[----:B0-----:R-:W-:Y:S01]  /*a5b0*/  SHF.L.U32 R5, R12, 0x1f, RZ ;  /* 0x0000001f0c057819 */ /* 0x001fe200000006ff */
[----:B-1----:R-:W-:Y:S06]  /*a5c0*/  @!P0 BRA `(.L_x_227) ;  /* 0x0000000c00ac8947 */ /* 0x002fec0003800000 */
.L_x_273:
[----:B------:R-:W1:Y:S01]  /*a5d0*/  SYNCS.PHASECHK.TRANS64.TRYWAIT P0, [R8+URZ], R5 ;  /* 0x00000005080075a7 */ /* 0x000e62000800017f */
[----:B------:R-:W-:-:S05]  /*a5e0*/  VIADD R2, R7, 0x1 ;  /* 0x0000000107027836 */ /* 0x000fca0000000000 */
[----:B------:R-:W-:-:S04]  /*a5f0*/  ISETP.NE.AND P1, PT, R2, 0x25, PT ;  /* 0x000000250200780c */ /* 0x000fc80003f25270 */
[----:B------:R-:W-:Y:S02]  /*a600*/  SEL R3, RZ, 0x1, P1 ;  /* 0x00000001ff037807 */ /* 0x000fe40000800000 */
[----:B------:R-:W-:Y:S02]  /*a610*/  SEL R7, R2, RZ, P1 ;  /* 0x000000ff02077207 */ /* 0x000fe40000800000 */
[----:B0-----:R-:W-:-:S03]  /*a620*/  LOP3.LUT R9, R12, R3, RZ, 0x3c, !PT ;  /* 0x000000030c097212 */ /* 0x001fc600078e3cff */
[----:B------:R-:W-:Y:S01]  /*a630*/  IMAD R11, R7, 0x8, R0 ;  /* 0x00000008070b7824 */ /* 0x000fe200078e0200 */
[----:B------:R-:W-:Y:S01]  /*a640*/  SHF.L.U32 R6, R9, 0x1f, RZ ;  /* 0x0000001f09067819 */ /* 0x000fe200000006ff */
[----:B-1----:R-:W-:Y:S06]  /*a650*/  @!P0 BRA `(.L_x_228) ;  /* 0x0000000c009c8947 */ /* 0x002fec0003800000 */
.L_x_274:
[----:B------:R-:W1:Y:S01]  /*a660*/  SYNCS.PHASECHK.TRANS64.TRYWAIT P0, [R11+URZ], R6 ;  /* 0x000000060b0075a7 */ /* 0x000e62000800017f */
[----:B------:R-:W-:-:S05]  /*a670*/  VIADD R2, R7, 0x1 ;  /* 0x0000000107027836 */ /* 0x000fca0000000000 */
[----:B------:R-:W-:-:S04]  /*a680*/  ISETP.NE.AND P1, PT, R2, 0x25, PT ;  /* 0x000000250200780c */ /* 0x000fc80003f25270 */
[----:B------:R-:W-:Y:S02]  /*a690*/  SEL R4, RZ, 0x1, P1 ;  /* 0x00000001ff047807 */ /* 0x000fe40000800000 */
[----:B------:R-:W-:Y:S02]  /*a6a0*/  SEL R3, R2, RZ, P1 ;  /* 0x000000ff02037207 */ /* 0x000fe40000800000 */
[----:B------:R-:W-:Y:S01]  /*a6b0*/  LOP3.LUT R4, R9, R4, RZ, 0x3c, !PT ;  /* 0x0000000409047212 */ /* 0x000fe200078e3cff */
[----:B-1----:R-:W-:Y:S06]  /*a6c0*/  @!P0 BRA `(.L_x_229) ;  /* 0x0000000c00948947 */ /* 0x002fec0003800000 */
.L_x_275:
[----:B------:R-:W-:Y:S01]  /*a6d0*/  IMAD R3, R3, 0x8, R0 ;  /* 0x0000000803037824 */ /* 0x000fe200078e0200 */
[----:B------:R-:W-:-:S07]  /*a6e0*/  SHF.L.U32 R0, R4, 0x1f, RZ ;  /* 0x0000001f04007819 */ /* 0x000fce00000006ff */
.L_x_230:
[----:B--2---:R2:W3:Y:S02]  /*a6f0*/  SYNCS.PHASECHK.TRANS64.TRYWAIT P0, [R3+URZ], R0 ;  /* 0x00000000030075a7 */ /* 0x0044e4000800017f */
[----:B---3--:R-:W-:Y:S05]  /*a700*/  @!P0 NANOSLEEP.SYNCS 0x989680 ;  /* 0x009896800000895d */ /* 0x008fea0003900000 */
[----:B------:R-:W3:Y:S02]  /*a710*/  @!P0 SYNCS.PHASECHK.TRANS64 P0, [R3+URZ], R0 ;  /* 0x00000000030085a7 */ /* 0x000ee4000800007f */
[----:B---3--:R-:W-:Y:S05]  /*a720*/  @!P0 BRA `(.L_x_230) ;  /* 0xfffffffc00f08947 */ /* 0x008fea000383ffff */
.L_x_192:
[----:B------:R-:W-:Y:S05]  /*a730*/  BSYNC B0 ;  /* 0x0000000000007941 */ /* 0x000fea0003800000 */
.L_x_191:
[----:B------:R-:W-:Y:S05]  /*a740*/  EXIT ;  /* 0x000000000000794d */ /* 0x000fea0003800000 */
.L_x_20:
[----:B0-----:R-:W-:-:S04]  /*a750*/  IMAD.U32 R18, RZ, RZ, UR11 ;  /* 0x0000000bff127e24 */ /* 0x001fc8000f8e00ff */
[----:B------:R0:W1:Y:S03]  /*a760*/  SYNCS.PHASECHK.TRANS64.TRYWAIT P1, [R18+URZ+-0x8], R17 ;  /* 0xfffff811120075a7 */ /* 0x000066000802017f */
[----:B-1----:R-:W-:Y:S05]  /*a770*/  @!P1 NANOSLEEP.SYNCS 0x989680 ;  /* 0x009896800000995d */ /* 0x002fea0003900000 */
[----:B------:R-:W1:Y:S02]  /*a780*/  @!P1 SYNCS.PHASECHK.TRANS64 P1, [R18+URZ+-0x8], R17 ;  /* 0xfffff811120095a7 */ /* 0x000e64000802007f */
[----:B-1----:R-:W-:Y:S05]  /*a790*/  @!P1 BRA `(.L_x_20) ;  /* 0xfffffffc00ec9947 */ /* 0x002fea000383ffff */
[----:B------:R-:W-:Y:S05]  /*a7a0*/  BRA `(.L_x_231) ;  /* 0xffffff7000b47947 */ /* 0x000fea000383ffff */
.L_x_25:
[----:B-1----:R-:W-:-:S04]  /*a7b0*/  IMAD.U32 R18, RZ, RZ, UR6 ;  /* 0x00000006ff127e24 */ /* 0x002fc8000f8e00ff */
[----:B------:R1:W3:Y:S03]  /*a7c0*/  SYNCS.PHASECHK.TRANS64.TRYWAIT P1, [R18+URZ], R17 ;  /* 0x00000011120075a7 */ /* 0x0002e6000802017f */
[----:B---3--:R-:W-:Y:S05]  /*a7d0*/  @!P1 NANOSLEEP.SYNCS 0x989680 ;  /* 0x009896800000995d */ /* 0x008fea0003900000 */
[----:B------:R-:W3:Y:S02]  /*a7e0*/  @!P1 SYNCS.PHASECHK.TRANS64 P1, [R18+URZ], R17 ;  /* 0x00000011120095a7 */ /* 0x000ee4000802007f */
[----:B---3--:R-:W-:Y:S05]  /*a7f0*/  @!P1 BRA `(.L_x_25) ;  /* 0xfffffffc00ec9947 */ /* 0x008fea000383ffff */
[----:B------:R-:W-:Y:S05]  /*a800*/  BRA `(.L_x_24) ;  /* 0xffffff7400e07947 */ /* 0x000fea000383ffff */
.L_x_31:
[----:B-1----:R-:W-:-:S04]  /*a810*/  IMAD.U32 R21, RZ, RZ, UR16 ;  /* 0x00000010ff157e24 */ /* 0x002fc8000f8e00ff */
[----:B------:R1:W3:Y:S03]  /*a820*/  SYNCS.PHASECHK.TRANS64.TRYWAIT P1, [R21+URZ], R20 ;  /* 0x00000014150075a7 */ /* 0x0002e6000802017f */
[----:B---3--:R-:W-:Y:S05]  /*a830*/  @!P1 NANOSLEEP.SYNCS 0x989680 ;  /* 0x009896800000995d */ /* 0x008fea0003900000 */
[----:B------:R-:W3:Y:S02]  /*a840*/  @!P1 SYNCS.PHASECHK.TRANS64 P1, [R21+URZ], R20 ;  /* 0x00000014150095a7 */ /* 0x000ee4000802007f */
[----:B---3--:R-:W-:Y:S05]  /*a850*/  @!P1 BRA `(.L_x_31) ;  /* 0xfffffffc00ec9947 */ /* 0x008fea000383ffff */
[----:B------:R-:W-:Y:S05]  /*a860*/  BRA `(.L_x_30) ;  /* 0xffffff8000047947 */ /* 0x000fea000383ffff */
.L_x_41:
[----:B01----:R-:W-:-:S04]  /*a870*/  IMAD.U32 R19, RZ, RZ, UR11 ;  /* 0x0000000bff137e24 */ /* 0x003fc8000f8e00ff */
[----:B------:R0:W1:Y:S03]  /*a880*/  SYNCS.PHASECHK.TRANS64.TRYWAIT P1, [R19+URZ+0x8], R18 ;  /* 0x00000812130075a7 */ /* 0x000066000802017f */
[----:B-1----:R-:W-:Y:S05]  /*a890*/  @!P1 NANOSLEEP.SYNCS 0x989680 ;  /* 0x009896800000995d */ /* 0x002fea0003900000 */
[----:B------:R-:W1:Y:S02]  /*a8a0*/  @!P1 SYNCS.PHASECHK.TRANS64 P1, [R19+URZ+0x8], R18 ;  /* 0x00000812130095a7 */ /* 0x000e64000802007f */
[----:B-1----:R-:W-:Y:S05]  /*a8b0*/  @!P1 BRA `(.L_x_41) ;  /* 0xfffffffc00ec9947 */ /* 0x002fea000383ffff */
[----:B------:R-:W-:Y:S05]  /*a8c0*/  BRA `(.L_x_232) ;  /* 0xffffff8c00687947 */ /* 0x000fea000383ffff */
.L_x_178:
[----:B------:R-:W-:Y:S01]  /*a8d0*/  BSSY B1, `(.L_x_233) ;  /* 0x0000006000017945 */ /* 0x000fe20003800000 */
[----:B------:R-:W-:-:S07]  /*a8e0*/  IMAD.MOV.U32 R10, RZ, RZ, -0x1 ;  /* 0xffffffffff0a7424 */ /* 0x000fce00078e00ff */
[----:B------:R-:W-:Y:S05]  /*a8f0*/  WARPSYNC.COLLECTIVE R10, `(.L_x_234) ;  /* 0x000000000a0c7348 */ /* 0x000fea0003c00000 */
[----:B------:R-:W-:Y:S02]  /*a900*/  ELECT P1, UR62, PT ;  /* 0x00000000003e782f */ /* 0x000fe40003820000 */
[----:B------:R-:W-:Y:S01]  /*a910*/  MOV R10, UR62 ;  /* 0x0000003e000a7c02 */ /* 0x000fe20008000f00 */
[----:B------:R-:W-:Y:S10]  /*a920*/  ENDCOLLECTIVE ;  /* 0x000000000000791b */ /* 0x000ff40003800000 */
.L_x_234:
[----:B------:R-:W-:Y:S05]  /*a930*/  BSYNC B1 ;  /* 0x0000000000017941 */ /* 0x000fea0003800000 */
.L_x_233:
[----:B------:R-:W-:Y:S05]  /*a940*/  BRA `(.L_x_235) ;  /* 0xffffffdc00507947 */ /* 0x000fea000383ffff */
.L_x_181:
[----:B0-----:R0:W1:Y:S02]  /*a950*/  SYNCS.PHASECHK.TRANS64.TRYWAIT P1, [R19+URZ+0x128], R10 ;  /* 0x0001280a130075a7 */ /* 0x001064000802017f */
[----:B-1----:R-:W-:Y:S05]  /*a960*/  @!P1 NANOSLEEP.SYNCS 0x989680 ;  /* 0x009896800000995d */ /* 0x002fea0003900000 */
[----:B------:R-:W1:Y:S02]  /*a970*/  @!P1 SYNCS.PHASECHK.TRANS64 P1, [R19+URZ+0x128], R10 ;  /* 0x0001280a130095a7 */ /* 0x000e64000802007f */
[----:B-1----:R-:W-:Y:S05]  /*a980*/  @!P1 BRA `(.L_x_181) ;  /* 0xfffffffc00f09947 */ /* 0x002fea000383ffff */
[----:B------:R-:W-:Y:S05]  /*a990*/  BRA `(.L_x_236) ;  /* 0xffffffdc008c7947 */ /* 0x000fea000383ffff */
.L_x_190:
[----:B------:R-:W-:Y:S01]  /*a9a0*/  BSSY B0, `(.L_x_237) ;  /* 0x0000006000007945 */ /* 0x000fe20003800000 */
[----:B------:R-:W-:-:S07]  /*a9b0*/  IMAD.MOV.U32 R10, RZ, RZ, -0x1 ;  /* 0xffffffffff0a7424 */ /* 0x000fce00078e00ff */
[----:B------:R-:W-:Y:S05]  /*a9c0*/  WARPSYNC.COLLECTIVE R10, `(.L_x_238) ;  /* 0x000000000a0c7348 */ /* 0x000fea0003c00000 */
[----:B------:R-:W-:Y:S02]  /*a9d0*/  ELECT P1, UR62, PT ;  /* 0x00000000003e782f */ /* 0x000fe40003820000 */
[----:B------:R-:W-:Y:S01]  /*a9e0*/  MOV R10, UR62 ;  /* 0x0000003e000a7c02 */ /* 0x000fe20008000f00 */
[----:B------:R-:W-:Y:S10]  /*a9f0*/  ENDCOLLECTIVE ;  /* 0x000000000000791b */ /* 0x000ff40003800000 */
.L_x_238:
[----:B------:R-:W-:Y:S05]  /*aa00*/  BSYNC B0 ;  /* 0x0000000000007941 */ /* 0x000fea0003800000 */
.L_x_237:
[----:B------:R-:W-:Y:S01]  /*aa10*/  PLOP3.LUT P0, PT, P1, PT, PT, 0x80, 0x0 ;  /* 0x000000000000781c */ /* 0x000fe20000f0f070 */
[----:B------:R-:W-:-:S12]  /*aa20*/  BRA `(.L_x_239) ;  /* 0xffffffe400f07947 */ /* 0x000fd8000383ffff */
.L_x_194:
[----:B0-----:R0:W1:Y:S02]  /*aa30*/  SYNCS.PHASECHK.TRANS64.TRYWAIT P0, [R5+URZ], R2 ;  /* 0x00000002050075a7 */ /* 0x001064000800017f */
[----:B-1----:R-:W-:Y:S05]  /*aa40*/  @!P0 NANOSLEEP.SYNCS 0x989680 ;  /* 0x009896800000895d */ /* 0x002fea0003900000 */
[----:B------:R-:W1:Y:S02]  /*aa50*/  @!P0 SYNCS.PHASECHK.TRANS64 P0, [R5+URZ], R2 ;  /* 0x00000002050085a7 */ /* 0x000e64000800007f */
[----:B-1----:R-:W-:Y:S05]  /*aa60*/  @!P0 BRA `(.L_x_194) ;  /* 0xfffffffc00f08947 */ /* 0x002fea000383ffff */
[----:B------:R-:W-:Y:S05]  /*aa70*/  BRA `(.L_x_240) ;  /* 0xffffffe800307947 */ /* 0x000fea000383ffff */
.L_x_195:
[----:B0-----:R0:W1:Y:S02]  /*aa80*/  SYNCS.PHASECHK.TRANS64.TRYWAIT P0, [R7+URZ], R4 ;  /* 0x00000004070075a7 */ /* 0x001064000800017f */
[----:B-1----:R-:W-:Y:S05]  /*aa90*/  @!P0 NANOSLEEP.SYNCS 0x989680 ;  /* 0x009896800000895d */ /* 0x002fea0003900000 */
[----:B------:R-:W1:Y:S02]  /*aaa0*/  @!P0 SYNCS.PHASECHK.TRANS64 P0, [R7+URZ], R4 ;  /* 0x00000004070085a7 */ /* 0x000e64000800007f */
[----:B-1----:R-:W-:Y:S05]  /*aab0*/  @!P0 BRA `(.L_x_195) ;  /* 0xfffffffc00f08947 */ /* 0x002fea000383ffff */
[----:B------:R-:W-:Y:S05]  /*aac0*/  BRA `(.L_x_241) ;  /* 0xffffffe800407947 */ /* 0x000fea000383ffff */
.L_x_196:
[----:B0-----:R0:W1:Y:S02]  /*aad0*/  SYNCS.PHASECHK.TRANS64.TRYWAIT P0, [R6+URZ], R5 ;  /* 0x00000005060075a7 */ /* 0x001064000800017f */
[----:B-1----:R-:W-:Y:S05]  /*aae0*/  @!P0 NANOSLEEP.SYNCS 0x989680 ;  /* 0x009896800000895d */ /* 0x002fea0003900000 */
[----:B------:R-:W1:Y:S02]  /*aaf0*/  @!P0 SYNCS.PHASECHK.TRANS64 P0, [R6+URZ], R5 ;  /* 0x00000005060085a7 */ /* 0x000e64000800007f */
[----:B-1----:R-:W-:Y:S05]  /*ab00*/  @!P0 BRA `(.L_x_196) ;  /* 0xfffffffc00f08947 */ /* 0x002fea000383ffff */
[----:B------:R-:W-:Y:S05]  /*ab10*/  BRA `(.L_x_242) ;  /* 0xffffffe800507947 */ /* 0x000fea000383ffff */
.L_x_197:
[----:B0-----:R0:W1:Y:S02]  /*ab20*/  SYNCS.PHASECHK.TRANS64.TRYWAIT P0, [R9+URZ], R4 ;  /* 0x00000004090075a7 */ /* 0x001064000800017f */
[----:B-1----:R-:W-:Y:S05]  /*ab30*/  @!P0 NANOSLEEP.SYNCS 0x989680 ;  /* 0x009896800000895d */ /* 0x002fea0003900000 */
[----:B------:R-:W1:Y:S02]  /*ab40*/  @!P0 SYNCS.PHASECHK.TRANS64 P0, [R9+URZ], R4 ;  /* 0x00000004090085a7 */ /* 0x000e64000800007f */
[----:B-1----:R-:W-:Y:S05]  /*ab50*/  @!P0 BRA `(.L_x_197) ;  /* 0xfffffffc00f08947 */ /* 0x002fea000383ffff */
[----:B------:R-:W-:Y:S05]  /*ab60*/  BRA `(.L_x_243) ;  /* 0xffffffe800607947 */ /* 0x000fea000383ffff */
.L_x_198:
[----:B0-----:R0:W1:Y:S02]  /*ab70*/  SYNCS.PHASECHK.TRANS64.TRYWAIT P0, [R6+URZ], R5 ;  /* 0x00000005060075a7 */ /* 0x001064000800017f */
[----:B-1----:R-:W-:Y:S05]  /*ab80*/  @!P0 NANOSLEEP.SYNCS 0x989680 ;  /* 0x009896800000895d */ /* 0x002fea0003900000 */
[----:B------:R-:W1:Y:S02]  /*ab90*/  @!P0 SYNCS.PHASECHK.TRANS64 P0, [R6+URZ], R5 ;  /* 0x00000005060085a7 */ /* 0x000e64000800007f */
[----:B-1----:R-:W-:Y:S05]  /*aba0*/  @!P0 BRA `(.L_x_198) ;  /* 0xfffffffc00f08947 */ /* 0x002fea000383ffff */
[----:B------:R-:W-:Y:S05]  /*abb0*/  BRA `(.L_x_244) ;  /* 0xffffffe800707947 */ /* 0x000fea000383ffff */
.L_x_199:
[----:B0-----:R0:W1:Y:S02]  /*abc0*/  SYNCS.PHASECHK.TRANS64.TRYWAIT P0, [R9+URZ], R4 ;  /* 0x00000004090075a7 */ /* 0x001064000800017f */
[----:B-1----:R-:W-:Y:S05]  /*abd0*/  @!P0 NANOSLEEP.SYNCS 0x989680 ;  /* 0x009896800000895d */ /* 0x002fea0003900000 */
[----:B------:R-:W1:Y:S02]  /*abe0*/  @!P0 SYNCS.PHASECHK.TRANS64 P0, [R9+URZ], R4 ;  /* 0x00000004090085a7 */ /* 0x000e64000800007f */
[----:B-1----:R-:W-:Y:S05]  /*abf0*/  @!P0 BRA `(.L_x_199) ;  /* 0xfffffffc00f08947 */ /* 0x002fea000383ffff */
[----:B------:R-:W-:Y:S05]  /*ac00*/  BRA `(.L_x_245) ;  /* 0xffffffe800807947 */ /* 0x000fea000383ffff */
.L_x_200:
[----:B0-----:R0:W1:Y:S02]  /*ac10*/  SYNCS.PHASECHK.TRANS64.TRYWAIT P0, [R6+URZ], R5 ;  /* 0x00000005060075a7 */ /* 0x001064000800017f */
[----:B-1----:R-:W-:Y:S05]  /*ac20*/  @!P0 NANOSLEEP.SYNCS 0x989680 ;  /* 0x009896800000895d */ /* 0x002fea0003900000 */
[----:B------:R-:W1:Y:S02]  /*ac30*/  @!P0 SYNCS.PHASECHK.TRANS64 P0, [R6+URZ], R5 ;  /* 0x00000005060085a7 */ /* 0x000e64000800007f */
[----:B-1----:R-:W-:Y:S05]  /*ac40*/  @!P0 BRA `(.L_x_200) ;  /* 0xfffffffc00f08947 */ /* 0x002fea000383ffff */
[----:B------:R-:W-:Y:S05]  /*ac50*/  BRA `(.L_x_246) ;  /* 0xffffffe800907947 */ /* 0x000fea000383ffff */
.L_x_201:
[----:B0-----:R0:W1:Y:S02]  /*ac60*/  SYNCS.PHASECHK.TRANS64.TRYWAIT P0, [R9+URZ], R4 ;  /* 0x00000004090075a7 */ /* 0x001064000800017f */
[----:B-1----:R-:W-:Y:S05]  /*ac70*/  @!P0 NANOSLEEP.SYNCS 0x989680 ;  /* 0x009896800000895d */ /* 0x002fea0003900000 */
[----:B------:R-:W1:Y:S02]  /*ac80*/  @!P0 SYNCS.PHASECHK.TRANS64 P0, [R9+URZ], R4 ;  /* 0x00000004090085a7 */ /* 0x000e64000800007f */
[----:B-1----:R-:W-:Y:S05]  /*ac90*/  @!P0 BRA `(.L_x_201) ;  /* 0xfffffffc00f08947 */ /* 0x002fea000383ffff */
[----:B------:R-:W-:Y:S05]  /*aca0*/  BRA `(.L_x_247) ;  /* 0xffffffe800a07947 */ /* 0x000fea000383ffff */
.L_x_202:
[----:B0-----:R0:W1:Y:S02]  /*acb0*/  SYNCS.PHASECHK.TRANS64.TRYWAIT P0, [R6+URZ], R5 ;  /* 0x00000005060075a7 */ /* 0x001064000800017f */
[----:B-1----:R-:W-:Y:S05]  /*acc0*/  @!P0 NANOSLEEP.SYNCS 0x989680 ;  /* 0x009896800000895d */ /* 0x002fea0003900000 */
[----:B------:R-:W1:Y:S02]  /*acd0*/  @!P0 SYNCS.PHASECHK.TRANS64 P0, [R6+URZ], R5 ;  /* 0x00000005060085a7 */ /* 0x000e64000800007f */
[----:B-1----:R-:W-:Y:S05]  /*ace0*/  @!P0 BRA `(.L_x_202) ;  /* 0xfffffffc00f08947 */ /* 0x002fea000383ffff */
[----:B------:R-:W-:Y:S05]  /*acf0*/  BRA `(.L_x_248) ;  /* 0xffffffe800b07947 */ /* 0x000fea000383ffff */
.L_x_203:
[----:B0-----:R0:W1:Y:S02]  /*ad00*/  SYNCS.PHASECHK.TRANS64.TRYWAIT P0, [R9+URZ], R4 ;  /* 0x00000004090075a7 */ /* 0x001064000800017f */
[----:B-1----:R-:W-:Y:S05]  /*ad10*/  @!P0 NANOSLEEP.SYNCS 0x989680 ;  /* 0x009896800000895d */ /* 0x002fea0003900000 */
[----:B------:R-:W1:Y:S02]  /*ad20*/  @!P0 SYNCS.PHASECHK.TRANS64 P0, [R9+URZ], R4 ;  /* 0x00000004090085a7 */ /* 0x000e64000800007f */
[----:B-1----:R-:W-:Y:S05]  /*ad30*/  @!P0 BRA `(.L_x_203) ;  /* 0xfffffffc00f08947 */ /* 0x002fea000383ffff */
[----:B------:R-:W-:Y:S05]  /*ad40*/  BRA `(.L_x_249) ;  /* 0xffffffe800c07947 */ /* 0x000fea000383ffff */
.L_x_204:
[----:B0-----:R0:W1:Y:S02]  /*ad50*/  SYNCS.PHASECHK.TRANS64.TRYWAIT P0, [R6+URZ], R5 ;  /* 0x00000005060075a7 */ /* 0x001064000800017f */
[----:B-1----:R-:W-:Y:S05]  /*ad60*/  @!P0 NANOSLEEP.SYNCS 0x989680 ;  /* 0x009896800000895d */ /* 0x002fea0003900000 */
[----:B------:R-:W1:Y:S02]  /*ad70*/  @!P0 SYNCS.PHASECHK.TRANS64 P0, [R6+URZ], R5 ;  /* 0x00000005060085a7 */ /* 0x000e64000800007f */
[----:B-1----:R-:W-:Y:S05]  /*ad80*/  @!P0 BRA `(.L_x_204) ;  /* 0xfffffffc00f08947 */ /* 0x002fea000383ffff */
[----:B------:R-:W-:Y:S05]  /*ad90*/  BRA `(.L_x_250) ;  /* 0xffffffe800d07947 */ /* 0x000fea000383ffff */
.L_x_205:
[----:B0-----:R0:W1:Y:S02]  /*ada0*/  SYNCS.PHASECHK.TRANS64.TRYWAIT P0, [R9+URZ], R4 ;  /* 0x00000004090075a7 */ /* 0x001064000800017f */
[----:B-1----:R-:W-:Y:S05]  /*adb0*/  @!P0 NANOSLEEP.SYNCS 0x989680 ;  /* 0x009896800000895d */ /* 0x002fea0003900000 */
[----:B------:R-:W1:Y:S02]  /*adc0*/  @!P0 SYNCS.PHASECHK.TRANS64 P0, [R9+URZ], R4 ;  /* 0x00000004090085a7 */ /* 0x000e64000800007f */
[----:B-1----:R-:W-:Y:S05]  /*add0*/  @!P0 BRA `(.L_x_205) ;  /* 0xfffffffc00f08947 */ /* 0x002fea000383ffff */
[----:B------:R-:W-:Y:S05]  /*ade0*/  BRA `(.L_x_251) ;  /* 0xffffffe800e07947 */ /* 0x000fea000383ffff */
.L_x_206:
[----:B0-----:R0:W1:Y:S02]  /*adf0*/  SYNCS.PHASECHK.TRANS64.TRYWAIT P0, [R6+URZ], R5 ;  /* 0x00000005060075a7 */ /* 0x001064000800017f */
[----:B-1----:R-:W-:Y:S05]  /*ae00*/  @!P0 NANOSLEEP.SYNCS 0x989680 ;  /* 0x009896800000895d */ /* 0x002fea0003900000 */
[----:B------:R-:W1:Y:S02]  /*ae10*/  @!P0 SYNCS.PHASECHK.TRANS64 P0, [R6+URZ], R5 ;  /* 0x00000005060085a7 */ /* 0x000e64000800007f */
[----:B-1----:R-:W-:Y:S05]  /*ae20*/  @!P0 BRA `(.L_x_206) ;  /* 0xfffffffc00f08947 */ /* 0x002fea000383ffff */
[----:B------:R-:W-:Y:S05]  /*ae30*/  BRA `(.L_x_252) ;  /* 0xffffffe800f07947 */ /* 0x000fea000383ffff */
.L_x_207:
[----:B0-----:R0:W1:Y:S02]  /*ae40*/  SYNCS.PHASECHK.TRANS64.TRYWAIT P0, [R9+URZ], R4 ;  /* 0x00000004090075a7 */ /* 0x001064000800017f */
[----:B-1----:R-:W-:Y:S05]  /*ae50*/  @!P0 NANOSLEEP.SYNCS 0x989680 ;  /* 0x009896800000895d */ /* 0x002fea0003900000 */
[----:B------:R-:W1:Y:S02]  /*ae60*/  @!P0 SYNCS.PHASECHK.TRANS64 P0, [R9+URZ], R4 ;  /* 0x00000004090085a7 */ /* 0x000e64000800007f */
[----:B-1----:R-:W-:Y:S05]  /*ae70*/  @!P0 BRA `(.L_x_207) ;  /* 0xfffffffc00f08947 */ /* 0x002fea000383ffff */
[----:B------:R-:W-:Y:S05]  /*ae80*/  BRA `(.L_x_253) ;  /* 0xffffffec00007947 */ /* 0x000fea000383ffff */
.L_x_208:
[----:B0-----:R0:W1:Y:S02]  /*ae90*/  SYNCS.PHASECHK.TRANS64.TRYWAIT P0, [R6+URZ], R5 ;  /* 0x00000005060075a7 */ /* 0x001064000800017f */
[----:B-1----:R-:W-:Y:S05]  /*aea0*/  @!P0 NANOSLEEP.SYNCS 0x989680 ;  /* 0x009896800000895d */ /* 0x002fea0003900000 */
[----:B------:R-:W1:Y:S02]  /*aeb0*/  @!P0 SYNCS.PHASECHK.TRANS64 P0, [R6+URZ], R5 ;  /* 0x00000005060085a7 */ /* 0x000e64000800007f */
[----:B-1----:R-:W-:Y:S05]  /*aec0*/  @!P0 BRA `(.L_x_208) ;  /* 0xfffffffc00f08947 */ /* 0x002fea000383ffff */
[----:B------:R-:W-:Y:S05]  /*aed0*/  BRA `(.L_x_254) ;  /* 0xffffffec00107947 */ /* 0x000fea000383ffff */
.L_x_209:
[----:B0-----:R0:W1:Y:S02]  /*aee0*/  SYNCS.PHASECHK.TRANS64.TRYWAIT P0, [R9+URZ], R4 ;  /* 0x00000004090075a7 */ /* 0x001064000800017f */
[----:B-1----:R-:W-:Y:S05]  /*aef0*/  @!P0 NANOSLEEP.SYNCS 0x989680 ;  /* 0x009896800000895d */ /* 0x002fea0003900000 */
[----:B------:R-:W1:Y:S02]  /*af00*/  @!P0 SYNCS.PHASECHK.TRANS64 P0, [R9+URZ], R4 ;  /* 0x00000004090085a7 */ /* 0x000e64000800007f */
[----:B-1----:R-:W-:Y:S05]  /*af10*/  @!P0 BRA `(.L_x_209) ;  /* 0xfffffffc00f08947 */ /* 0x002fea000383ffff */
[----:B------:R-:W-:Y:S05]  /*af20*/  BRA `(.L_x_255) ;  /* 0xffffffec00207947 */ /* 0x000fea000383ffff */
.L_x_210:
[----:B0-----:R0:W1:Y:S02]  /*af30*/  SYNCS.PHASECHK.TRANS64.TRYWAIT P0, [R6+URZ], R5 ;  /* 0x00000005060075a7 */ /* 0x001064000800017f */
[----:B-1----:R-:W-:Y:S05]  /*af40*/  @!P0 NANOSLEEP.SYNCS 0x989680 ;  /* 0x009896800000895d */ /* 0x002fea0003900000 */
[----:B------:R-:W1:Y:S02]  /*af50*/  @!P0 SYNCS.PHASECHK.TRANS64 P0, [R6+URZ], R5 ;  /* 0x00000005060085a7 */ /* 0x000e64000800007f */
[----:B-1----:R-:W-:Y:S05]  /*af60*/  @!P0 BRA `(.L_x_210) ;  /* 0xfffffffc00f08947 */ /* 0x002fea000383ffff */
[----:B------:R-:W-:Y:S05]  /*af70*/  BRA `(.L_x_256) ;  /* 0xffffffec00307947 */ /* 0x000fea000383ffff */
.L_x_211:
[----:B0-----:R0:W1:Y:S02]  /*af80*/  SYNCS.PHASECHK.TRANS64.TRYWAIT P0, [R9+URZ], R4 ;  /* 0x00000004090075a7 */ /* 0x001064000800017f */
[----:B-1----:R-:W-:Y:S05]  /*af90*/  @!P0 NANOSLEEP.SYNCS 0x989680 ;  /* 0x009896800000895d */ /* 0x002fea0003900000 */
[----:B------:R-:W1:Y:S02]  /*afa0*/  @!P0 SYNCS.PHASECHK.TRANS64 P0, [R9+URZ], R4 ;  /* 0x00000004090085a7 */ /* 0x000e64000800007f */
[----:B-1----:R-:W-:Y:S05]  /*afb0*/  @!P0 BRA `(.L_x_211) ;  /* 0xfffffffc00f08947 */ /* 0x002fea000383ffff */
[----:B------:R-:W-:Y:S05]  /*afc0*/  BRA `(.L_x_257) ;  /* 0xffffffec00407947 */ /* 0x000fea000383ffff */
.L_x_212:
[----:B0-----:R0:W1:Y:S02]  /*afd0*/  SYNCS.PHASECHK.TRANS64.TRYWAIT P0, [R6+URZ], R5 ;  /* 0x00000005060075a7 */ /* 0x001064000800017f */
[----:B-1----:R-:W-:Y:S05]  /*afe0*/  @!P0 NANOSLEEP.SYNCS 0x989680 ;  /* 0x009896800000895d */ /* 0x002fea0003900000 */
[----:B------:R-:W1:Y:S02]  /*aff0*/  @!P0 SYNCS.PHASECHK.TRANS64 P0, [R6+URZ], R5 ;  /* 0x00000005060085a7 */ /* 0x000e64000800007f */
[----:B-1----:R-:W-:Y:S05]  /*b000*/  @!P0 BRA `(.L_x_212) ;  /* 0xfffffffc00f08947 */ /* 0x002fea000383ffff */
[----:B------:R-:W-:Y:S05]  /*b010*/  BRA `(.L_x_258) ;  /* 0xffffffec00507947 */ /* 0x000fea000383ffff */
.L_x_213:
[----:B0-----:R0:W1:Y:S02]  /*b020*/  SYNCS.PHASECHK.TRANS64.TRYWAIT P0, [R9+URZ], R4 ;  /* 0x00000004090075a7 */ /* 0x001064000800017f */
[----:B-1----:R-:W-:Y:S05]  /*b030*/  @!P0 NANOSLEEP.SYNCS 0x989680 ;  /* 0x009896800000895d */ /* 0x002fea0003900000 */
[----:B------:R-:W1:Y:S02]  /*b040*/  @!P0 SYNCS.PHASECHK.TRANS64 P0, [R9+URZ], R4 ;  /* 0x00000004090085a7 */ /* 0x000e64000800007f */
[----:B-1----:R-:W-:Y:S05]  /*b050*/  @!P0 BRA `(.L_x_213) ;  /* 0xfffffffc00f08947 */ /* 0x002fea000383ffff */
[----:B------:R-:W-:Y:S05]  /*b060*/  BRA `(.L_x_259) ;  /* 0xffffffec00607947 */ /* 0x000fea000383ffff */
.L_x_214:
[----:B0-----:R0:W1:Y:S02]  /*b070*/  SYNCS.PHASECHK.TRANS64.TRYWAIT P0, [R6+URZ], R5 ;  /* 0x00000005060075a7 */ /* 0x001064000800017f */
[----:B-1----:R-:W-:Y:S05]  /*b080*/  @!P0 NANOSLEEP.SYNCS 0x989680 ;  /* 0x009896800000895d */ /* 0x002fea0003900000 */
[----:B------:R-:W1:Y:S02]  /*b090*/  @!P0 SYNCS.PHASECHK.TRANS64 P0, [R6+URZ], R5 ;  /* 0x00000005060085a7 */ /* 0x000e64000800007f */
[----:B-1----:R-:W-:Y:S05]  /*b0a0*/  @!P0 BRA `(.L_x_214) ;  /* 0xfffffffc00f08947 */ /* 0x002fea000383ffff */
[----:B------:R-:W-:Y:S05]  /*b0b0*/  BRA `(.L_x_260) ;  /* 0xffffffec00707947 */ /* 0x000fea000383ffff */
.L_x_215:
[----:B0-----:R0:W1:Y:S02]  /*b0c0*/  SYNCS.PHASECHK.TRANS64.TRYWAIT P0, [R9+URZ], R4 ;  /* 0x00000004090075a7 */ /* 0x001064000800017f */
[----:B-1----:R-:W-:Y:S05]  /*b0d0*/  @!P0 NANOSLEEP.SYNCS 0x989680 ;  /* 0x009896800000895d */ /* 0x002fea0003900000 */
[----:B------:R-:W1:Y:S02]  /*b0e0*/  @!P0 SYNCS.PHASECHK.TRANS64 P0, [R9+URZ], R4 ;  /* 0x00000004090085a7 */ /* 0x000e64000800007f */
[----:B-1----:R-:W-:Y:S05]  /*b0f0*/  @!P0 BRA `(.L_x_215) ;  /* 0xfffffffc00f08947 */ /* 0x002fea000383ffff */
[----:B------:R-:W-:Y:S05]  /*b100*/  BRA `(.L_x_261) ;  /* 0xffffffec00807947 */ /* 0x000fea000383ffff */
.L_x_216:
[----:B0-----:R0:W1:Y:S02]  /*b110*/  SYNCS.PHASECHK.TRANS64.TRYWAIT P0, [R6+URZ], R5 ;  /* 0x00000005060075a7 */ /* 0x001064000800017f */
[----:B-1----:R-:W-:Y:S05]  /*b120*/  @!P0 NANOSLEEP.SYNCS 0x989680 ;  /* 0x009896800000895d */ /* 0x002fea0003900000 */
[----:B------:R-:W1:Y:S02]  /*b130*/  @!P0 SYNCS.PHASECHK.TRANS64 P0, [R6+URZ], R5 ;  /* 0x00000005060085a7 */ /* 0x000e64000800007f */
[----:B-1----:R-:W-:Y:S05]  /*b140*/  @!P0 BRA `(.L_x_216) ;  /* 0xfffffffc00f08947 */ /* 0x002fea000383ffff */
[----:B------:R-:W-:Y:S05]  /*b150*/  BRA `(.L_x_262) ;  /* 0xffffffec00907947 */ /* 0x000fea000383ffff */
.L_x_217:
[----:B0-----:R0:W1:Y:S02]  /*b160*/  SYNCS.PHASECHK.TRANS64.TRYWAIT P0, [R9+URZ], R4 ;  /* 0x00000004090075a7 */ /* 0x001064000800017f */
[----:B-1----:R-:W-:Y:S05]  /*b170*/  @!P0 NANOSLEEP.SYNCS 0x989680 ;  /* 0x009896800000895d */ /* 0x002fea0003900000 */
[----:B------:R-:W1:Y:S02]  /*b180*/  @!P0 SYNCS.PHASECHK.TRANS64 P0, [R9+URZ], R4 ;  /* 0x00000004090085a7 */ /* 0x000e64000800007f */
[----:B-1----:R-:W-:Y:S05]  /*b190*/  @!P0 BRA `(.L_x_217) ;  /* 0xfffffffc00f08947 */ /* 0x002fea000383ffff */
[----:B------:R-:W-:Y:S05]  /*b1a0*/  BRA `(.L_x_263) ;  /* 0xffffffec00a07947 */ /* 0x000fea000383ffff */
.L_x_218:
[----:B0-----:R0:W1:Y:S02]  /*b1b0*/  SYNCS.PHASECHK.TRANS64.TRYWAIT P0, [R6+URZ], R5 ;  /* 0x00000005060075a7 */ /* 0x001064000800017f */
[----:B-1----:R-:W-:Y:S05]  /*b1c0*/  @!P0 NANOSLEEP.SYNCS 0x989680 ;  /* 0x009896800000895d */ /* 0x002fea0003900000 */
[----:B------:R-:W1:Y:S02]  /*b1d0*/  @!P0 SYNCS.PHASECHK.TRANS64 P0, [R6+URZ], R5 ;  /* 0x00000005060085a7 */ /* 0x000e64000800007f */
[----:B-1----:R-:W-:Y:S05]  /*b1e0*/  @!P0 BRA `(.L_x_218) ;  /* 0xfffffffc00f08947 */ /* 0x002fea000383ffff */
[----:B------:R-:W-:Y:S05]  /*b1f0*/  BRA `(.L_x_264) ;  /* 0xffffffec00b07947 */ /* 0x000fea000383ffff */
.L_x_219:
[----:B0-----:R0:W1:Y:S02]  /*b200*/  SYNCS.PHASECHK.TRANS64.TRYWAIT P0, [R9+URZ], R4 ;  /* 0x00000004090075a7 */ /* 0x001064000800017f */
[----:B-1----:R-:W-:Y:S05]  /*b210*/  @!P0 NANOSLEEP.SYNCS 0x989680 ;  /* 0x009896800000895d */ /* 0x002fea0003900000 */
[----:B------:R-:W1:Y:S02]  /*b220*/  @!P0 SYNCS.PHASECHK.TRANS64 P0, [R9+URZ], R4 ;  /* 0x00000004090085a7 */ /* 0x000e64000800007f */
[----:B-1----:R-:W-:Y:S05]  /*b230*/  @!P0 BRA `(.L_x_219) ;  /* 0xfffffffc00f08947 */ /* 0x002fea000383ffff */
[----:B------:R-:W-:Y:S05]  /*b240*/  BRA `(.L_x_265) ;  /* 0xffffffec00c07947 */ /* 0x000fea000383ffff */
.L_x_220:
[----:B0-----:R0:W1:Y:S02]  /*b250*/  SYNCS.PHASECHK.TRANS64.TRYWAIT P0, [R6+URZ], R5 ;  /* 0x00000005060075a7 */ /* 0x001064000800017f */
[----:B-1----:R-:W-:Y:S05]  /*b260*/  @!P0 NANOSLEEP.SYNCS 0x989680 ;  /* 0x009896800000895d */ /* 0x002fea0003900000 */
[----:B------:R-:W1:Y:S02]  /*b270*/  @!P0 SYNCS.PHASECHK.TRANS64 P0, [R6+URZ], R5 ;  /* 0x00000005060085a7 */ /* 0x000e64000800007f */
[----:B-1----:R-:W-:Y:S05]  /*b280*/  @!P0 BRA `(.L_x_220) ;  /* 0xfffffffc00f08947 */ /* 0x002fea000383ffff */
[----:B------:R-:W-:Y:S05]  /*b290*/  BRA `(.L_x_266) ;  /* 0xffffffec00d07947 */ /* 0x000fea000383ffff */
.L_x_221:
[----:B0-----:R0:W1:Y:S02]  /*b2a0*/  SYNCS.PHASECHK.TRANS64.TRYWAIT P0, [R9+URZ], R4 ;  /* 0x00000004090075a7 */ /* 0x001064000800017f */
[----:B-1----:R-:W-:Y:S05]  /*b2b0*/  @!P0 NANOSLEEP.SYNCS 0x989680 ;  /* 0x009896800000895d */ /* 0x002fea0003900000 */
[----:B------:R-:W1:Y:S02]  /*b2c0*/  @!P0 SYNCS.PHASECHK.TRANS64 P0, [R9+URZ], R4 ;  /* 0x00000004090085a7 */ /* 0x000e64000800007f */
[----:B-1----:R-:W-:Y:S05]  /*b2d0*/  @!P0 BRA `(.L_x_221) ;  /* 0xfffffffc00f08947 */ /* 0x002fea000383ffff */
[----:B------:R-:W-:Y:S05]  /*b2e0*/  BRA `(.L_x_267) ;  /* 0xffffffec00e07947 */ /* 0x000fea000383ffff */
.L_x_222:
[----:B0-----:R0:W1:Y:S02]  /*b2f0*/  SYNCS.PHASECHK.TRANS64.TRYWAIT P0, [R6+URZ], R5 ;  /* 0x00000005060075a7 */ /* 0x001064000800017f */
[----:B-1----:R-:W-:Y:S05]  /*b300*/  @!P0 NANOSLEEP.SYNCS 0x989680 ;  /* 0x009896800000895d */ /* 0x002fea0003900000 */
[----:B------:R-:W1:Y:S02]  /*b310*/  @!P0 SYNCS.PHASECHK.TRANS64 P0, [R6+URZ], R5 ;  /* 0x00000005060085a7 */ /* 0x000e64000800007f */
[----:B-1----:R-:W-:Y:S05]  /*b320*/  @!P0 BRA `(.L_x_222) ;  /* 0xfffffffc00f08947 */ /* 0x002fea000383ffff */
[----:B------:R-:W-:Y:S05]  /*b330*/  BRA `(.L_x_268) ;  /* 0xffffffec00f07947 */ /* 0x000fea000383ffff */
.L_x_223:
[----:B0-----:R0:W1:Y:S02]  /*b340*/  SYNCS.PHASECHK.TRANS64.TRYWAIT P0, [R9+URZ], R4 ;  /* 0x00000004090075a7 */ /* 0x001064000800017f */
[----:B-1----:R-:W-:Y:S05]  /*b350*/  @!P0 NANOSLEEP.SYNCS 0x989680 ;  /* 0x009896800000895d */ /* 0x002fea0003900000 */
[----:B------:R-:W1:Y:S02]  /*b360*/  @!P0 SYNCS.PHASECHK.TRANS64 P0, [R9+URZ], R4 ;  /* 0x00000004090085a7 */ /* 0x000e64000800007f */
[----:B-1----:R-:W-:Y:S05]  /*b370*/  @!P0 BRA `(.L_x_223) ;  /* 0xfffffffc00f08947 */ /* 0x002fea000383ffff */
[----:B------:R-:W-:Y:S05]  /*b380*/  BRA `(.L_x_269) ;  /* 0xfffffff000007947 */ /* 0x000fea000383ffff */
.L_x_224:
[----:B0-----:R0:W1:Y:S02]  /*b390*/  SYNCS.PHASECHK.TRANS64.TRYWAIT P0, [R6+URZ], R5 ;  /* 0x00000005060075a7 */ /* 0x001064000800017f */
[----:B-1----:R-:W-:Y:S05]  /*b3a0*/  @!P0 NANOSLEEP.SYNCS 0x989680 ;  /* 0x009896800000895d */ /* 0x002fea0003900000 */
[----:B------:R-:W1:Y:S02]  /*b3b0*/  @!P0 SYNCS.PHASECHK.TRANS64 P0, [R6+URZ], R5 ;  /* 0x00000005060085a7 */ /* 0x000e64000800007f */
[----:B-1----:R-:W-:Y:S05]  /*b3c0*/  @!P0 BRA `(.L_x_224) ;  /* 0xfffffffc00f08947 */ /* 0x002fea000383ffff */
[----:B------:R-:W-:Y:S05]  /*b3d0*/  BRA `(.L_x_270) ;  /* 0xfffffff000107947 */ /* 0x000fea000383ffff */
.L_x_225:
[----:B0-----:R0:W1:Y:S02]  /*b3e0*/  SYNCS.PHASECHK.TRANS64.TRYWAIT P0, [R9+URZ], R4 ;  /* 0x00000004090075a7 */ /* 0x001064000800017f */
[----:B-1----:R-:W-:Y:S05]  /*b3f0*/  @!P0 NANOSLEEP.SYNCS 0x989680 ;  /* 0x009896800000895d */ /* 0x002fea0003900000 */
[----:B------:R-:W1:Y:S02]  /*b400*/  @!P0 SYNCS.PHASECHK.TRANS64 P0, [R9+URZ], R4 ;  /* 0x00000004090085a7 */ /* 0x000e64000800007f */
[----:B-1----:R-:W-:Y:S05]  /*b410*/  @!P0 BRA `(.L_x_225) ;  /* 0xfffffffc00f08947 */ /* 0x002fea000383ffff */
[----:B------:R-:W-:Y:S05]  /*b420*/  BRA `(.L_x_271) ;  /* 0xfffffff000207947 */ /* 0x000fea000383ffff */
.L_x_226:
[----:B0-----:R0:W1:Y:S02]  /*b430*/  SYNCS.PHASECHK.TRANS64.TRYWAIT P0, [R6+URZ], R5 ;  /* 0x00000005060075a7 */ /* 0x001064000800017f */
[----:B-1----:R-:W-:Y:S05]  /*b440*/  @!P0 NANOSLEEP.SYNCS 0x989680 ;  /* 0x009896800000895d */ /* 0x002fea0003900000 */
[----:B------:R-:W1:Y:S02]  /*b450*/  @!P0 SYNCS.PHASECHK.TRANS64 P0, [R6+URZ], R5 ;  /* 0x00000005060085a7 */ /* 0x000e64000800007f */
[----:B-1----:R-:W-:Y:S05]  /*b460*/  @!P0 BRA `(.L_x_226) ;  /* 0xfffffffc00f08947 */ /* 0x002fea000383ffff */
[----:B------:R-:W-:Y:S05]  /*b470*/  BRA `(.L_x_272) ;  /* 0xfffffff000307947 */ /* 0x000fea000383ffff */
.L_x_227:
[----:B0-----:R0:W1:Y:S02]  /*b480*/  SYNCS.PHASECHK.TRANS64.TRYWAIT P0, [R9+URZ], R4 ;  /* 0x00000004090075a7 */ /* 0x001064000800017f */
[----:B-1----:R-:W-:Y:S05]  /*b490*/  @!P0 NANOSLEEP.SYNCS 0x989680 ;  /* 0x009896800000895d */ /* 0x002fea0003900000 */
[----:B------:R-:W1:Y:S02]  /*b4a0*/  @!P0 SYNCS.PHASECHK.TRANS64 P0, [R9+URZ], R4 ;  /* 0x00000004090085a7 */ /* 0x000e64000800007f */
[----:B-1----:R-:W-:Y:S05]  /*b4b0*/  @!P0 BRA `(.L_x_227) ;  /* 0xfffffffc00f08947 */ /* 0x002fea000383ffff */
[----:B------:R-:W-:Y:S05]  /*b4c0*/  BRA `(.L_x_273) ;  /* 0xfffffff000407947 */ /* 0x000fea000383ffff */
.L_x_228:
[----:B0-----:R0:W1:Y:S02]  /*b4d0*/  SYNCS.PHASECHK.TRANS64.TRYWAIT P0, [R8+URZ], R5 ;  /* 0x00000005080075a7 */ /* 0x001064000800017f */
[----:B-1----:R-:W-:Y:S05]  /*b4e0*/  @!P0 NANOSLEEP.SYNCS 0x989680 ;  /* 0x009896800000895d */ /* 0x002fea0003900000 */
[----:B------:R-:W1:Y:S02]  /*b4f0*/  @!P0 SYNCS.PHASECHK.TRANS64 P0, [R8+URZ], R5 ;  /* 0x00000005080085a7 */ /* 0x000e64000800007f */
[----:B-1----:R-:W-:Y:S05]  /*b500*/  @!P0 BRA `(.L_x_228) ;  /* 0xfffffffc00f08947 */ /* 0x002fea000383ffff */
[----:B------:R-:W-:Y:S05]  /*b510*/  BRA `(.L_x_274) ;  /* 0xfffffff000507947 */ /* 0x000fea000383ffff */
.L_x_229:
[----:B-1----:R1:W2:Y:S02]  /*b520*/  SYNCS.PHASECHK.TRANS64.TRYWAIT P0, [R11+URZ], R6 ;  /* 0x000000060b0075a7 */ /* 0x0022a4000800017f */
[----:B--2---:R-:W-:Y:S05]  /*b530*/  @!P0 NANOSLEEP.SYNCS 0x989680 ;  /* 0x009896800000895d */ /* 0x004fea0003900000 */
[----:B------:R-:W2:Y:S02]  /*b540*/  @!P0 SYNCS.PHASECHK.TRANS64 P0, [R11+URZ], R6 ;  /* 0x000000060b0085a7 */ /* 0x000ea4000800007f */
[----:B--2---:R-:W-:Y:S05]  /*b550*/  @!P0 BRA `(.L_x_229) ;  /* 0xfffffffc00f08947 */ /* 0x004fea000383ffff */
[----:B------:R-:W-:Y:S05]  /*b560*/  BRA `(.L_x_275) ;  /* 0xfffffff000587947 */ /* 0x000fea000383ffff */
.L_x_276:
[----:B------:R-:W-:-:S00]  /*b570*/  BRA `(.L_x_276) ;  /* 0xfffffffc00fc7947 */ /* 0x000fc0000383ffff */
[----:B------:R-:W-:-:S00]  /*b580*/  NOP ;  /* 0x0000000000007918 */ /* 0x000fc00000000000 */
[----:B------:R-:W-:-:S00]  /*b590*/  NOP ;  /* 0x0000000000007918 */ /* 0x000fc00000000000 */
[----:B------:R-:W-:-:S00]  /*b5a0*/  NOP ;  /* 0x0000000000007918 */ /* 0x000fc00000000000 */
[----:B------:R-:W-:-:S00]  /*b5b0*/  NOP ;  /* 0x0000000000007918 */ /* 0x000fc00000000000 */
[----:B------:R-:W-:-:S00]  /*b5c0*/  NOP ;  /* 0x0000000000007918 */ /* 0x000fc00000000000 */
[----:B------:R-:W-:-:S00]  /*b5d0*/  NOP ;  /* 0x0000000000007918 */ /* 0x000fc00000000000 */
[----:B------:R-:W-:-:S00]  /*b5e0*/  NOP ;  /* 0x0000000000007918 */ /* 0x000fc00000000000 */
[----:B------:R-:W-:-:S00]  /*b5f0*/  NOP ;  /* 0x0000000000007918 */ /* 0x000fc00000000000 */
.L_x_277:


//--------------------- .nv.shared._ZN7cutlass13device_kernelINS_4gemm6kernel13GemmUniversalIN4cute5tupleIJiiiiEEENS1_10collective13CollectiveMmaINS1_37MainloopSm90TmaGmmaWarpSpecializedFP8ILi37ENS5_IJNS4_1CILi1EEENSA_ILi2EEESB_EEENS1_32KernelTmaWarpSpecializedPingpongEEENS5_IJNSA_ILi64EEENSA_ILi128EEENSA_ILi32EEEEEENS_12float_e4m3_tENS5_IJlSB_lEEESK_SL_NS4_8TiledMMAINS4_8MMA_AtomIJNS4_4SM904GMMA31MMA_64x128x32_F32E4M3E4M3_SS_TNILNSP_7ScaleInE1ELSR_1EEEEEENS4_6LayoutINS5_IJSB_SB_SB_EEENS5_IJNSA_ILi0EEESW_SW_EEEEENS5_IJNS4_10UnderscoreESZ_SZ_EEEEENS4_23SM90_TMA_LOAD_MULTICASTENS4_14ComposedLayoutINS4_7SwizzleILi1ELi4ELi3EEENS4_18smem_ptr_flag_bitsILi8EEENSU_INS5_IJNSA_ILi8EEESI_EEENS5_IJSI_SB_EEEEEEEvNS4_8identityENS4_13SM90_TMA_LOADES1C_vS1D_EENS_8epilogue10collective6detail29Sm90TmaWarpSpecializedAdapterINS1H_15DefaultEpilogueISK_SL_SL_NS1G_6thread17LinearCombinationISK_Li1EffLNS1L_9ScaleType4KindE0ELNS_15FloatRoundStyleE2ESK_EENS1_15EpilogueDefaultEEEEEvvEEEEvNT_6ParamsE --------------------------
	.section	.nv.shared._ZN7cutlass13device_kernelINS_4gemm6kernel13GemmUniversalIN4cute5tupleIJiiiiEEENS1_10collective13CollectiveMmaINS1_37MainloopSm90TmaGmmaWarpSpecializedFP8ILi37ENS5_IJNS4_1CILi1EEENSA_ILi2EEESB_EEENS1_32KernelTmaWarpSpecializedPingpongEEENS5_IJNSA_ILi64EEENSA_ILi128EEENSA_ILi32EEEEEENS_12float_e4m3_tENS5_IJlSB_lEEESK_SL_NS4_8TiledMMAINS4_8MMA_AtomIJNS4_4SM904GMMA31MMA_64x128x32_F32E4M3E4M3_SS_TNILNSP_7ScaleInE1ELSR_1EEEEEENS4_6LayoutINS5_IJSB_SB_SB_EEENS5_IJNSA_ILi0EEESW_SW_EEEEENS5_IJNS4_10UnderscoreESZ_SZ_EEEEENS4_23SM90_TMA_LOAD_MULTICASTENS4_14ComposedLayoutINS4_7SwizzleILi1ELi4ELi3EEENS4_18smem_ptr_flag_bitsILi8EEENSU_INS5_IJNSA_ILi8EEESI_EEENS5_IJSI_SB_EEEEEEEvNS4_8identityENS4_13SM90_TMA_LOADES1C_vS1D_EENS_8epilogue10collective6detail29Sm90TmaWarpSpecializedAdapterINS1H_15DefaultEpilogueISK_SL_SL_NS1G_6thread17LinearCombinationISK_Li1EffLNS1L_9ScaleType4KindE0ELNS_15FloatRoundStyleE2ESK_EENS1_15EpilogueDefaultEEEEEvvEEEEvNT_6ParamsE,"aw",@nobits
	.sectionflags	@""
	.align	16
	.zero		1024


//--------------------- .nv.shared.reserved.0     --------------------------
	.section	.nv.shared.reserved.0,"aw",@nobits
	.weak		__nv_reservedSMEM_offset_0_alias
	.size		__nv_reservedSMEM_offset_0_alias, 0, 0
	.other		__nv_reservedSMEM_offset_0_alias,@"STO_CUDA_RESERVED_SHARED STV_DEFAULT"
__nv_reservedSMEM_offset_0_alias:
	.zero		0


//--------------------- .nv.global                --------------------------
	.section	.nv.global,"aw",@nobits
.nv.global:
	.type		_ZN40_INTERNAL_b05043cb_4_k_cu_4d41c59a_238814cute1_E,@object
	.size		_ZN40_INTERNAL_b05043cb_4_k_cu_4d41c59a_238814cute1_E,(_ZN40_INTERNAL_b05043cb_4_k_cu_4d41c59a_238814cuda3std3__45__cpo6cbeginE - _ZN40_INTERNAL_b05043cb_4_k_cu_4d41c59a_238814cute1_E)
_ZN40_INTERNAL_b05043cb_4_k_cu_4d41c59a_238814cute1_E:
	.zero		1
	.type		_ZN40_INTERNAL_b05043cb_4_k_cu_4d41c59a_238814cuda3std3__45__cpo6cbeginE,@object
	.size		_ZN40_INTERNAL_b05043cb_4_k_cu_4d41c59a_238814cuda3std3__45__cpo6cbeginE,(_ZN40_INTERNAL_b05043cb_4_k_cu_4d41c59a_238814cuda3std3__48in_placeE - _ZN40_INTERNAL_b05043cb_4_k_cu_4d41c59a_238814cuda3std3__45__cpo6cbeginE)
_ZN40_INTERNAL_b05043cb_4_k_cu_4d41c59a_238814cuda3std3__45__cpo6cbeginE:
	.zero		1
	.type		_ZN40_INTERNAL_b05043cb_4_k_cu_4d41c59a_238814cuda3std3__48in_placeE,@object
	.size		_ZN40_INTERNAL_b05043cb_4_k_cu_4d41c59a_238814cuda3std3__48in_placeE,(_ZN40_INTERNAL_b05043cb_4_k_cu_4d41c59a_238814cuda3std6ranges3__45__cpo9iter_moveE - _ZN40_INTERNAL_b05043cb_4_k_cu_4d41c59a_238814cuda3std3__48in_placeE)
_ZN40_INTERNAL_b05043cb_4_k_cu_4d41c59a_238814cuda3std3__48in_placeE:
	.zero		1
	.type		_ZN40_INTERNAL_b05043cb_4_k_cu_4d41c59a_238814cuda3std6ranges3__45__cpo9iter_moveE,@object
	.size		_ZN40_INTERNAL_b05043cb_4_k_cu_4d41c59a_238814cuda3std6ranges3__45__cpo9iter_moveE,(_ZN40_INTERNAL_b05043cb_4_k_cu_4d41c59a_238814cuda3std3__45__cpo5beginE - _ZN40_INTERNAL_b05043cb_4_k_cu_4d41c59a_238814cuda3std6ranges3__45__cpo9iter_moveE)
_ZN40_INTERNAL_b05043cb_4_k_cu_4d41c59a_238814cuda3std6ranges3__45__cpo9iter_moveE:
	.zero		1
	.type		_ZN40_INTERNAL_b05043cb_4_k_cu_4d41c59a_238814cuda3std3__45__cpo5beginE,@object
	.size		_ZN40_INTERNAL_b05043cb_4_k_cu_4d41c59a_238814cuda3std3__45__cpo5beginE,(_ZN40_INTERNAL_b05043cb_4_k_cu_4d41c59a_238814cuda3std3__442_GLOBAL__N__b05043cb_4_k_cu_4d41c59a_238816ignoreE - _ZN40_INTERNAL_b05043cb_4_k_cu_4d41c59a_238814cuda3std3__45__cpo5beginE)
_ZN40_INTERNAL_b05043cb_4_k_cu_4d41c59a_238814cuda3std3__45__cpo5beginE:
	.zero		1
	.type		_ZN40_INTERNAL_b05043cb_4_k_cu_4d41c59a_238814cuda3std3__442_GLOBAL__N__b05043cb_4_k_cu_4d41c59a_238816ignoreE,@object
	.size		_ZN40_INTERNAL_b05043cb_4_k_cu_4d41c59a_238814cuda3std3__442_GLOBAL__N__b05043cb_4_k_cu_4d41c59a_238816ignoreE,(_ZN40_INTERNAL_b05043cb_4_k_cu_4d41c59a_238814cute7productE - _ZN40_INTERNAL_b05043cb_4_k_cu_4d41c59a_238814cuda3std3__442_GLOBAL__N__b05043cb_4_k_cu_4d41c59a_238816ignoreE)
_ZN40_INTERNAL_b05043cb_4_k_cu_4d41c59a_238814cuda3std3__442_GLOBAL__N__b05043cb_4_k_cu_4d41c59a_238816ignoreE:
	.zero		1
	.type		_ZN40_INTERNAL_b05043cb_4_k_cu_4d41c59a_238814cute7productE,@object
	.size		_ZN40_INTERNAL_b05043cb_4_k_cu_4d41c59a_238814cute7productE,(_ZN40_INTERNAL_b05043cb_4_k_cu_4d41c59a_238814cuda3std3__45__cpo3endE - _ZN40_INTERNAL_b05043cb_4_k_cu_4d41c59a_238814cute7productE)
_ZN40_INTERNAL_b05043cb_4_k_cu_4d41c59a_238814cute7productE:
	.zero		1
	.type		_ZN40_INTERNAL_b05043cb_4_k_cu_4d41c59a_238814cuda3std3__45__cpo3endE,@object
	.size		_ZN40_INTERNAL_b05043cb_4_k_cu_4d41c59a_238814cuda3std3__45__cpo3endE,(_ZN40_INTERNAL_b05043cb_4_k_cu_4d41c59a_238814cuda3std3__419piecewise_constructE - _ZN40_INTERNAL_b05043cb_4_k_cu_4d41c59a_238814cuda3std3__45__cpo3endE)
_ZN40_INTERNAL_b05043cb_4_k_cu_4d41c59a_238814cuda3std3__45__cpo3endE:
	.zero		1
	.type		_ZN40_INTERNAL_b05043cb_4_k_cu_4d41c59a_238814cuda3std3__419piecewise_constructE,@object
	.size		_ZN40_INTERNAL_b05043cb_4_k_cu_4d41c59a_238814cuda3std3__419piecewise_constructE,(_ZN40_INTERNAL_b05043cb_4_k_cu_4d41c59a_238814cuda3std3__45__cpo4cendE - _ZN40_INTERNAL_b05043cb_4_k_cu_4d41c59a_238814cuda3std3__419piecewise_constructE)
_ZN40_INTERNAL_b05043cb_4_k_cu_4d41c59a_238814cuda3std3__419piecewise_constructE:
	.zero		1
	.type		_ZN40_INTERNAL_b05043cb_4_k_cu_4d41c59a_238814cuda3std3__45__cpo4cendE,@object
	.size		_ZN40_INTERNAL_b05043cb_4_k_cu_4d41c59a_238814cuda3std3__45__cpo4cendE,(_ZN40_INTERNAL_b05043cb_4_k_cu_4d41c59a_238814cuda3std6ranges3__45__cpo4swapE - _ZN40_INTERNAL_b05043cb_4_k_cu_4d41c59a_238814cuda3std3__45__cpo4cendE)
_ZN40_INTERNAL_b05043cb_4_k_cu_4d41c59a_238814cuda3std3__45__cpo4cendE:
	.zero		1
	.type		_ZN40_INTERNAL_b05043cb_4_k_cu_4d41c59a_238814cuda3std6ranges3__45__cpo4swapE,@object
	.size		_ZN40_INTERNAL_b05043cb_4_k_cu_4d41c59a_238814cuda3std6ranges3__45__cpo4swapE,(.L_7 - _ZN40_INTERNAL_b05043cb_4_k_cu_4d41c59a_238814cuda3std6ranges3__45__cpo4swapE)
_ZN40_INTERNAL_b05043cb_4_k_cu_4d41c59a_238814cuda3std6ranges3__45__cpo4swapE:
	.zero		1
.L_7:


//--------------------- .nv.constant0._ZN7cutlass13device_kernelINS_4gemm6kernel13GemmUniversalIN4cute5tupleIJiiiiEEENS1_10collective13CollectiveMmaINS1_37MainloopSm90TmaGmmaWarpSpecializedFP8ILi37ENS5_IJNS4_1CILi1EEENSA_ILi2EEESB_EEENS1_32KernelTmaWarpSpecializedPingpongEEENS5_IJNSA_ILi64EEENSA_ILi128EEENSA_ILi32EEEEEENS_12float_e4m3_tENS5_IJlSB_lEEESK_SL_NS4_8TiledMMAINS4_8MMA_AtomIJNS4_4SM904GMMA31MMA_64x128x32_F32E4M3E4M3_SS_TNILNSP_7ScaleInE1ELSR_1EEEEEENS4_6LayoutINS5_IJSB_SB_SB_EEENS5_IJNSA_ILi0EEESW_SW_EEEEENS5_IJNS4_10UnderscoreESZ_SZ_EEEEENS4_23SM90_TMA_LOAD_MULTICASTENS4_14ComposedLayoutINS4_7SwizzleILi1ELi4ELi3EEENS4_18smem_ptr_flag_bitsILi8EEENSU_INS5_IJNSA_ILi8EEESI_EEENS5_IJSI_SB_EEEEEEEvNS4_8identityENS4_13SM90_TMA_LOADES1C_vS1D_EENS_8epilogue10collective6detail29Sm90TmaWarpSpecializedAdapterINS1H_15DefaultEpilogueISK_SL_SL_NS1G_6thread17LinearCombinationISK_Li1EffLNS1L_9ScaleType4KindE0ELNS_15FloatRoundStyleE2ESK_EENS1_15EpilogueDefaultEEEEEvvEEEEvNT_6ParamsE --------------------------
	.section	.nv.constant0._ZN7cutlass13device_kernelINS_4gemm6kernel13GemmUniversalIN4cute5tupleIJiiiiEEENS1_10collective13CollectiveMmaINS1_37MainloopSm90TmaGmmaWarpSpecializedFP8ILi37ENS5_IJNS4_1CILi1EEENSA_ILi2EEESB_EEENS1_32KernelTmaWarpSpecializedPingpongEEENS5_IJNSA_ILi64EEENSA_ILi128EEENSA_ILi32EEEEEENS_12float_e4m3_tENS5_IJlSB_lEEESK_SL_NS4_8TiledMMAINS4_8MMA_AtomIJNS4_4SM904GMMA31MMA_64x128x32_F32E4M3E4M3_SS_TNILNSP_7ScaleInE1ELSR_1EEEEEENS4_6LayoutINS5_IJSB_SB_SB_EEENS5_IJNSA_ILi0EEESW_SW_EEEEENS5_IJNS4_10UnderscoreESZ_SZ_EEEEENS4_23SM90_TMA_LOAD_MULTICASTENS4_14ComposedLayoutINS4_7SwizzleILi1ELi4ELi3EEENS4_18smem_ptr_flag_bitsILi8EEENSU_INS5_IJNSA_ILi8EEESI_EEENS5_IJSI_SB_EEEEEEEvNS4_8identityENS4_13SM90_TMA_LOADES1C_vS1D_EENS_8epilogue10collective6detail29Sm90TmaWarpSpecializedAdapterINS1H_15DefaultEpilogueISK_SL_SL_NS1G_6thread17LinearCombinationISK_Li1EffLNS1L_9ScaleType4KindE0ELNS_15FloatRoundStyleE2ESK_EENS1_15EpilogueDefaultEEEEEvvEEEEvNT_6ParamsE,"a",@progbits
	.sectionflags	@""
	.align	4
.nv.constant0._ZN7cutlass13device_kernelINS_4gemm6kernel13GemmUniversalIN4cute5tupleIJiiiiEEENS1_10collective13CollectiveMmaINS1_37MainloopSm90TmaGmmaWarpSpecializedFP8ILi37ENS5_IJNS4_1CILi1EEENSA_ILi2EEESB_EEENS1_32KernelTmaWarpSpecializedPingpongEEENS5_IJNSA_ILi64EEENSA_ILi128EEENSA_ILi32EEEEEENS_12float_e4m3_tENS5_IJlSB_lEEESK_SL_NS4_8TiledMMAINS4_8MMA_AtomIJNS4_4SM904GMMA31MMA_64x128x32_F32E4M3E4M3_SS_TNILNSP_7ScaleInE1ELSR_1EEEEEENS4_6LayoutINS5_IJSB_SB_SB_EEENS5_IJNSA_ILi0EEESW_SW_EEEEENS5_IJNS4_10UnderscoreESZ_SZ_EEEEENS4_23SM90_TMA_LOAD_MULTICASTENS4_14ComposedLayoutINS4_7SwizzleILi1ELi4ELi3EEENS4_18smem_ptr_flag_bitsILi8EEENSU_INS5_IJNSA_ILi8EEESI_EEENS5_IJSI_SB_EEEEEEEvNS4_8identityENS4_13SM90_TMA_LOADES1C_vS1D_EENS_8epilogue10collective6detail29Sm90TmaWarpSpecializedAdapterINS1H_15DefaultEpilogueISK_SL_SL_NS1G_6thread17LinearCombinationISK_Li1EffLNS1L_9ScaleType4KindE0ELNS_15FloatRoundStyleE2ESK_EENS1_15EpilogueDefaultEEEEEvvEEEEvNT_6ParamsE:
	.zero		1664


//--------------------- SYMBOLS --------------------------

	.type		.nv.reservedSmem.offset0,@object
	.size		.nv.reservedSmem.offset0,0x4
